	.target	sm_100a

	.elftype	@"ET_EXEC"


//--------------------- .note.nv.tkinfo           --------------------------
	.section	.note.nv.tkinfo,"",@"SHT_NOTE"
	.sectionflags	@"SHF_NOTE_NV_TKINFO"
	.tkinfo
        /*0018*/ 	.word	0x00000002
        /*0030*/ 	.string	""
        /*0030*/ 	.string	"ptxas"
        /*0030*/ 	.string	"Cuda compilation tools, release 13.0, V13.0.88"
        /*0030*/ 	.string	"Build cuda_13.0.r13.0/compiler.36424714_0"
        /*0030*/ 	.string	"-arch sm_100a -m 64 "



//--------------------- .note.nv.cuinfo           --------------------------
	.section	.note.nv.cuinfo,"",@"SHT_NOTE"
	.sectionflags	@"SHF_NOTE_NV_CUINFO"
        /*0018*/ 	.short	0x0002
        /*001a*/ 	.short	0x0064
        /*001c*/ 	.short	0x0082
	.zero		2


//--------------------- .nv.info                  --------------------------
	.section	.nv.info,"",@"SHT_CUDA_INFO"
	.align	4


	//----- nvinfo : EIATTR_REGCOUNT
	.align		4
        /*0000*/ 	.byte	0x04, 0x2f
        /*0002*/ 	.short	(.L_19 - .L_18)
	.align		4
.L_18:
        /*0004*/ 	.word	index@(_ZN7cutlass13device_kernelINS_4gemm6kernel13GemmUniversalIN4cute5tupleIJiiiiEEENS1_10collective13CollectiveMmaINS1_35MainloopSm100TmaUmmaWarpSpecializedILi5ELi2ELi4ENS5_IJNS4_1CILi1EEENSA_ILi2EEESB_EEEEENS5_IJNSA_ILi128EEESF_NSA_ILi64EEEEEENS_6half_tENS5_IJlSB_lEEESI_NS5_IJSB_llEEENS4_8TiledMMAINS4_8MMA_AtomIJNS4_20SM100_MMA_F16BF16_SSISI_SI_fLi128ELi128ELNS4_4UMMA5MajorE0ELSP_1ELNSO_7ScaleInE0ELSQ_0EEEEEENS4_6LayoutINS5_IJSB_SB_SB_EEENS5_IJNSA_ILi0EEESV_SV_EEEEENS5_IJNS4_10UnderscoreESY_SY_EEEEENS4_23SM90_TMA_LOAD_MULTICASTENS4_14ComposedLayoutINS4_7SwizzleILi3ELi4ELi3EEENS4_18smem_ptr_flag_bitsILi16EEENST_INS5_IJNSA_ILi8EEESG_EEENS5_IJSG_SB_EEEEEEEvNS4_8identityENS4_13SM90_TMA_LOADENS12_IS14_S16_NST_INS5_IJSG_S17_EEENS5_IJSB_SG_EEEEEEEvS1C_EENS_8epilogue10collective18CollectiveEpilogueINS1J_23Sm100TmaWarpSpecializedILi4ELi2ELi32ELb1ELb0EEEJSH_NS5_IJNST_ISF_SB_EENST_INSA_ILi32EEESB_EEEEESI_SJ_SI_SJ_NS1J_6fusion15FusionCallbacksIS1N_NS1S_17LinearCombinationISI_fSI_fLNS_15FloatRoundStyleE2EEESH_S1R_JEEENS4_5SM1004TMEM4LOAD26SM100_TMEM_LOAD_32dp32b32xES1D_NS12_INS13_ILi2ELi4ELi3EEES16_NST_INS5_IJS17_S1P_EEENS5_IJS1P_SB_EEEEEEENS4_39AutoVectorizingCopyWithAssumedAlignmentILi128EEENS4_14SM90_TMA_STOREES26_S28_S28_EEEvvEEEEvNT_6ParamsE)
        /*0008*/ 	.word	0x00000076


	//----- nvinfo : EIATTR_FRAME_SIZE
	.align		4
.L_19:
        /*000c*/ 	.byte	0x04, 0x11
        /*000e*/ 	.short	(.L_21 - .L_20)
	.align		4
.L_20:
        /*0010*/ 	.word	index@($__internal_2_$__cuda_sm10x_tcgen05_guardrail_trap_unallocated_columns_being_dealloced)
        /*0014*/ 	.word	0x00000000


	//----- nvinfo : EIATTR_FRAME_SIZE
	.align		4
.L_21:
        /*0018*/ 	.byte	0x04, 0x11
        /*001a*/ 	.short	(.L_23 - .L_22)
	.align		4
.L_22:
        /*001c*/ 	.word	index@($__internal_1_$__cuda_sm10x_tcgen05_guardrail_trap_phase_invalid_during_alloc)
        /*0020*/ 	.word	0x00000000


	//----- nvinfo : EIATTR_FRAME_SIZE
	.align		4
.L_23:
        /*0024*/ 	.byte	0x04, 0x11
        /*0026*/ 	.short	(.L_25 - .L_24)
	.align		4
.L_24:
        /*0028*/ 	.word	index@($__internal_0_$__cuda_sm10x_tcgen05_guardrail_trap_col_being_dealloced_not_returned_by_alloc)
        /*002c*/ 	.word	0x00000000


	//----- nvinfo : EIATTR_FRAME_SIZE
	.align		4
.L_25:
        /*0030*/ 	.byte	0x04, 0x11
        /*0032*/ 	.short	(.L_27 - .L_26)
	.align		4
.L_26:
        /*0034*/ 	.word	index@(_ZN7cutlass13device_kernelINS_4gemm6kernel13GemmUniversalIN4cute5tupleIJiiiiEEENS1_10collective13CollectiveMmaINS1_35MainloopSm100TmaUmmaWarpSpecializedILi5ELi2ELi4ENS5_IJNS4_1CILi1EEENSA_ILi2EEESB_EEEEENS5_IJNSA_ILi128EEESF_NSA_ILi64EEEEEENS_6half_tENS5_IJlSB_lEEESI_NS5_IJSB_llEEENS4_8TiledMMAINS4_8MMA_AtomIJNS4_20SM100_MMA_F16BF16_SSISI_SI_fLi128ELi128ELNS4_4UMMA5MajorE0ELSP_1ELNSO_7ScaleInE0ELSQ_0EEEEEENS4_6LayoutINS5_IJSB_SB_SB_EEENS5_IJNSA_ILi0EEESV_SV_EEEEENS5_IJNS4_10UnderscoreESY_SY_EEEEENS4_23SM90_TMA_LOAD_MULTICASTENS4_14ComposedLayoutINS4_7SwizzleILi3ELi4ELi3EEENS4_18smem_ptr_flag_bitsILi16EEENST_INS5_IJNSA_ILi8EEESG_EEENS5_IJSG_SB_EEEEEEEvNS4_8identityENS4_13SM90_TMA_LOADENS12_IS14_S16_NST_INS5_IJSG_S17_EEENS5_IJSB_SG_EEEEEEEvS1C_EENS_8epilogue10collective18CollectiveEpilogueINS1J_23Sm100TmaWarpSpecializedILi4ELi2ELi32ELb1ELb0EEEJSH_NS5_IJNST_ISF_SB_EENST_INSA_ILi32EEESB_EEEEESI_SJ_SI_SJ_NS1J_6fusion15FusionCallbacksIS1N_NS1S_17LinearCombinationISI_fSI_fLNS_15FloatRoundStyleE2EEESH_S1R_JEEENS4_5SM1004TMEM4LOAD26SM100_TMEM_LOAD_32dp32b32xES1D_NS12_INS13_ILi2ELi4ELi3EEES16_NST_INS5_IJS17_S1P_EEENS5_IJS1P_SB_EEEEEEENS4_39AutoVectorizingCopyWithAssumedAlignmentILi128EEENS4_14SM90_TMA_STOREES26_S28_S28_EEEvvEEEEvNT_6ParamsE)
        /*0038*/ 	.word	0x00000000


	//----- nvinfo : EIATTR_MIN_STACK_SIZE
	.align		4
.L_27:
        /*003c*/ 	.byte	0x04, 0x12
        /*003e*/ 	.short	(.L_29 - .L_28)
	.align		4
.L_28:
        /*0040*/ 	.word	index@(_ZN7cutlass13device_kernelINS_4gemm6kernel13GemmUniversalIN4cute5tupleIJiiiiEEENS1_10collective13CollectiveMmaINS1_35MainloopSm100TmaUmmaWarpSpecializedILi5ELi2ELi4ENS5_IJNS4_1CILi1EEENSA_ILi2EEESB_EEEEENS5_IJNSA_ILi128EEESF_NSA_ILi64EEEEEENS_6half_tENS5_IJlSB_lEEESI_NS5_IJSB_llEEENS4_8TiledMMAINS4_8MMA_AtomIJNS4_20SM100_MMA_F16BF16_SSISI_SI_fLi128ELi128ELNS4_4UMMA5MajorE0ELSP_1ELNSO_7ScaleInE0ELSQ_0EEEEEENS4_6LayoutINS5_IJSB_SB_SB_EEENS5_IJNSA_ILi0EEESV_SV_EEEEENS5_IJNS4_10UnderscoreESY_SY_EEEEENS4_23SM90_TMA_LOAD_MULTICASTENS4_14ComposedLayoutINS4_7SwizzleILi3ELi4ELi3EEENS4_18smem_ptr_flag_bitsILi16EEENST_INS5_IJNSA_ILi8EEESG_EEENS5_IJSG_SB_EEEEEEEvNS4_8identityENS4_13SM90_TMA_LOADENS12_IS14_S16_NST_INS5_IJSG_S17_EEENS5_IJSB_SG_EEEEEEEvS1C_EENS_8epilogue10collective18CollectiveEpilogueINS1J_23Sm100TmaWarpSpecializedILi4ELi2ELi32ELb1ELb0EEEJSH_NS5_IJNST_ISF_SB_EENST_INSA_ILi32EEESB_EEEEESI_SJ_SI_SJ_NS1J_6fusion15FusionCallbacksIS1N_NS1S_17LinearCombinationISI_fSI_fLNS_15FloatRoundStyleE2EEESH_S1R_JEEENS4_5SM1004TMEM4LOAD26SM100_TMEM_LOAD_32dp32b32xES1D_NS12_INS13_ILi2ELi4ELi3EEES16_NST_INS5_IJS17_S1P_EEENS5_IJS1P_SB_EEEEEEENS4_39AutoVectorizingCopyWithAssumedAlignmentILi128EEENS4_14SM90_TMA_STOREES26_S28_S28_EEEvvEEEEvNT_6ParamsE)
        /*0044*/ 	.word	0x00000000
.L_29:


//--------------------- .nv.compat                --------------------------
	.section	.nv.compat,"",@"SHT_CUDA_COMPAT_INFO"
	.align	4
        /*0000*/ 	.byte	0x02, 0x09, 0x01, 0x00, 0x02, 0x02, 0x02, 0x00, 0x02, 0x05, 0x05, 0x00, 0x03, 0x07, 0x01, 0x01
        /*0010*/ 	.byte	0x02, 0x03, 0x01, 0x00, 0x02, 0x06, 0x01, 0x00, 0x04, 0x0b, 0x08, 0x00, 0x09, 0x00, 0x00, 0x00
        /*0020*/ 	.byte	0x00, 0x00, 0x00, 0x00


//--------------------- .nv.info._ZN7cutlass13device_kernelINS_4gemm6kernel13GemmUniversalIN4cute5tupleIJiiiiEEENS1_10collective13CollectiveMmaINS1_35MainloopSm100TmaUmmaWarpSpecializedILi5ELi2ELi4ENS5_IJNS4_1CILi1EEENSA_ILi2EEESB_EEEEENS5_IJNSA_ILi128EEESF_NSA_ILi64EEEEEENS_6half_tENS5_IJlSB_lEEESI_NS5_IJSB_llEEENS4_8TiledMMAINS4_8MMA_AtomIJNS4_20SM100_MMA_F16BF16_SSISI_SI_fLi128ELi128ELNS4_4UMMA5MajorE0ELSP_1ELNSO_7ScaleInE0ELSQ_0EEEEEENS4_6LayoutINS5_IJSB_SB_SB_EEENS5_IJNSA_ILi0EEESV_SV_EEEEENS5_IJNS4_10UnderscoreESY_SY_EEEEENS4_23SM90_TMA_LOAD_MULTICASTENS4_14ComposedLayoutINS4_7SwizzleILi3ELi4ELi3EEENS4_18smem_ptr_flag_bitsILi16EEENST_INS5_IJNSA_ILi8EEESG_EEENS5_IJSG_SB_EEEEEEEvNS4_8identityENS4_13SM90_TMA_LOADENS12_IS14_S16_NST_INS5_IJSG_S17_EEENS5_IJSB_SG_EEEEEEEvS1C_EENS_8epilogue10collective18CollectiveEpilogueINS1J_23Sm100TmaWarpSpecializedILi4ELi2ELi32ELb1ELb0EEEJSH_NS5_IJNST_ISF_SB_EENST_INSA_ILi32EEESB_EEEEESI_SJ_SI_SJ_NS1J_6fusion15FusionCallbacksIS1N_NS1S_17LinearCombinationISI_fSI_fLNS_15FloatRoundStyleE2EEESH_S1R_JEEENS4_5SM1004TMEM4LOAD26SM100_TMEM_LOAD_32dp32b32xES1D_NS12_INS13_ILi2ELi4ELi3EEES16_NST_INS5_IJS17_S1P_EEENS5_IJS1P_SB_EEEEEEENS4_39AutoVectorizingCopyWithAssumedAlignmentILi128EEENS4_14SM90_TMA_STOREES26_S28_S28_EEEvvEEEEvNT_6ParamsE --------------------------
	.section	.nv.info._ZN7cutlass13device_kernelINS_4gemm6kernel13GemmUniversalIN4cute5tupleIJiiiiEEENS1_10collective13CollectiveMmaINS1_35MainloopSm100TmaUmmaWarpSpecializedILi5ELi2ELi4ENS5_IJNS4_1CILi1EEENSA_ILi2EEESB_EEEEENS5_IJNSA_ILi128EEESF_NSA_ILi64EEEEEENS_6half_tENS5_IJlSB_lEEESI_NS5_IJSB_llEEENS4_8TiledMMAINS4_8MMA_AtomIJNS4_20SM100_MMA_F16BF16_SSISI_SI_fLi128ELi128ELNS4_4UMMA5MajorE0ELSP_1ELNSO_7ScaleInE0ELSQ_0EEEEEENS4_6LayoutINS5_IJSB_SB_SB_EEENS5_IJNSA_ILi0EEESV_SV_EEEEENS5_IJNS4_10UnderscoreESY_SY_EEEEENS4_23SM90_TMA_LOAD_MULTICASTENS4_14ComposedLayoutINS4_7SwizzleILi3ELi4ELi3EEENS4_18smem_ptr_flag_bitsILi16EEENST_INS5_IJNSA_ILi8EEESG_EEENS5_IJSG_SB_EEEEEEEvNS4_8identityENS4_13SM90_TMA_LOADENS12_IS14_S16_NST_INS5_IJSG_S17_EEENS5_IJSB_SG_EEEEEEEvS1C_EENS_8epilogue10collective18CollectiveEpilogueINS1J_23Sm100TmaWarpSpecializedILi4ELi2ELi32ELb1ELb0EEEJSH_NS5_IJNST_ISF_SB_EENST_INSA_ILi32EEESB_EEEEESI_SJ_SI_SJ_NS1J_6fusion15FusionCallbacksIS1N_NS1S_17LinearCombinationISI_fSI_fLNS_15FloatRoundStyleE2EEESH_S1R_JEEENS4_5SM1004TMEM4LOAD26SM100_TMEM_LOAD_32dp32b32xES1D_NS12_INS13_ILi2ELi4ELi3EEES16_NST_INS5_IJS17_S1P_EEENS5_IJS1P_SB_EEEEEEENS4_39AutoVectorizingCopyWithAssumedAlignmentILi128EEENS4_14SM90_TMA_STOREES26_S28_S28_EEEvvEEEEvNT_6ParamsE,"",@"SHT_CUDA_INFO"
	.sectionflags	@""
	.align	4


	//----- nvinfo : EIATTR_CUDA_API_VERSION
	.align		4
        /*0000*/ 	.byte	0x04, 0x37
        /*0002*/ 	.short	(.L_31 - .L_30)
.L_30:
        /*0004*/ 	.word	0x00000082


	//----- nvinfo : EIATTR_KPARAM_INFO
	.align		4
.L_31:
        /*0008*/ 	.byte	0x04, 0x17
        /*000a*/ 	.short	(.L_33 - .L_32)
.L_32:
        /*000c*/ 	.word	0x00000000
        /*0010*/ 	.short	0x0000
        /*0012*/ 	.short	0x0000
        /*0014*/ 	.byte	0x00, 0xf0, 0x01, 0x20


	//----- nvinfo : EIATTR_AT_ENTRY_FRAGMENTS
	.align		4
.L_33:
        /*0018*/ 	.byte	0x04, 0x4f
        /*001a*/ 	.short	(.L_35 - .L_34)


	//   ....[0]....
.L_34:
        /*001c*/ 	.word	0x00000006


	//----- nvinfo : EIATTR_RESERVED_SMEM_USED
	.align		4
.L_35:
        /*0020*/ 	.byte	0x01, 0x41
	.zero		2


	//----- nvinfo : EIATTR_SPARSE_MMA_MASK
	.align		4
        /*0024*/ 	.byte	0x03, 0x50
        /*0026*/ 	.short	0x0000


	//----- nvinfo : EIATTR_TCGEN05_1CTA_USED
	.align		4
        /*0028*/ 	.byte	0x01, 0x51
	.zero		2


	//----- nvinfo : EIATTR_MAXREG_COUNT
	.align		4
        /*002c*/ 	.byte	0x03, 0x1b
        /*002e*/ 	.short	0x00ff


	//----- nvinfo : EIATTR_NUM_BARRIERS
	.align		4
        /*0030*/ 	.byte	0x02, 0x4c
        /*0032*/ 	.byte	0x07
	.zero		1


	//----- nvinfo : EIATTR_EXTERNS
	.align		4
        /*0034*/ 	.byte	0x04, 0x0f
        /*0036*/ 	.short	(.L_37 - .L_36)


	//   ....[0]....
	.align		4
.L_36:
        /*0038*/ 	.word	index@(__assertfail)


	//----- nvinfo : EIATTR_MERCURY_ISA_VERSION
	.align		4
.L_37:
        /*003c*/ 	.byte	0x03, 0x5f
        /*003e*/ 	.short	0x0101


	//----- nvinfo : EIATTR_INT_WARP_WIDE_INSTR_OFFSETS
	.align		4
        /*0040*/ 	.byte	0x04, 0x31
        /*0042*/ 	.short	(.L_39 - .L_38)


	//   ....[0]....
.L_38:
        /*0044*/ 	.word	0x00003e00


	//   ....[1]....
        /*0048*/ 	.word	0x00003e20


	//   ....[2]....
        /*004c*/ 	.word	0x00003e50


	//   ....[3]....
        /*0050*/ 	.word	0x00004990


	//   ....[4]....
        /*0054*/ 	.word	0x00004a00


	//   ....[5]....
        /*0058*/ 	.word	0x00004ae0


	//   ....[6]....
        /*005c*/ 	.word	0x00004b60


	//   ....[7]....
        /*0060*/ 	.word	0x00004c60


	//   ....[8]....
        /*0064*/ 	.word	0x00004ce0


	//   ....[9]....
        /*0068*/ 	.word	0x00004dd0


	//   ....[10]....
        /*006c*/ 	.word	0x00004e80


	//----- nvinfo : EIATTR_COOP_GROUP_MASK_REGIDS
	.align		4
.L_39:
        /*0070*/ 	.byte	0x04, 0x29
        /*0072*/ 	.short	(.L_41 - .L_40)


	//   ....[0]....
.L_40:
        /*0074*/ 	.word	0xffffffff


	//   ....[1]....
        /*0078*/ 	.word	0xffffffff


	//   ....[2]....
        /*007c*/ 	.word	0xffffffff


	//   ....[3]....
        /*0080*/ 	.word	0xffffffff


	//   ....[4]....
        /*0084*/ 	.word	0xffffffff


	//   ....[5]....
        /*0088*/ 	.word	0xffffffff


	//   ....[6]....
        /*008c*/ 	.word	0xffffffff


	//   ....[7]....
        /*0090*/ 	.word	0xffffffff


	//   ....[8]....
        /*0094*/ 	.word	0xffffffff


	//   ....[9]....
        /*0098*/ 	.word	0xffffffff


	//   ....[10]....
        /*009c*/ 	.word	0xffffffff


	//   ....[11]....
        /*00a0*/ 	.word	0xffffffff


	//   ....[12]....
        /*00a4*/ 	.word	0xffffffff


	//   ....[13]....
        /*00a8*/ 	.word	0xffffffff


	//----- nvinfo : EIATTR_COOP_GROUP_INSTR_OFFSETS
	.align		4
.L_41:
        /*00ac*/ 	.byte	0x04, 0x28
        /*00ae*/ 	.short	(.L_43 - .L_42)


	//   ....[0]....
.L_42:
        /*00b0*/ 	.word	0x00000080


	//   ....[1]....
        /*00b4*/ 	.word	0x000004f0


	//   ....[2]....
        /*00b8*/ 	.word	0x000006c0


	//   ....[3]....
        /*00bc*/ 	.word	0x00000860


	//   ....[4]....
        /*00c0*/ 	.word	0x00000960


	//   ....[5]....
        /*00c4*/ 	.word	0x00000ad0


	//   ....[6]....
        /*00c8*/ 	.word	0x00000c70


	//   ....[7]....
        /*00cc*/ 	.word	0x00000e20


	//   ....[8]....
        /*00d0*/ 	.word	0x00002110


	//   ....[9]....
        /*00d4*/ 	.word	0x00003050


	//   ....[10]....
        /*00d8*/ 	.word	0x00003260


	//   ....[11]....
        /*00dc*/ 	.word	0x00003290


	//   ....[12]....
        /*00e0*/ 	.word	0x00003ce0


	//   ....[13]....
        /*00e4*/ 	.word	0x00003f10


	//----- nvinfo : EIATTR_VRC_CTA_INIT_COUNT
	.align		4
.L_43:
        /*00e8*/ 	.byte	0x02, 0x4a
        /*00ea*/ 	.byte	0x80
	.zero		1


	//----- nvinfo : EIATTR_SYSCALL_OFFSETS
	.align		4
        /*00ec*/ 	.byte	0x04, 0x46
        /*00ee*/ 	.short	(.L_45 - .L_44)


	//   ....[0]....
.L_44:
        /*00f0*/ 	.word	0x00005ad0


	//   ....[1]....
        /*00f4*/ 	.word	0x00005bc0


	//   ....[2]....
        /*00f8*/ 	.word	0x00006390


	//   ....[3]....
        /*00fc*/ 	.word	0x00007010


	//   ....[4]....
        /*0100*/ 	.word	0x00007c70


	//   ....[5]....
        /*0104*/ 	.word	0x000088d0


	//----- nvinfo : EIATTR_MBARRIER_INSTR_OFFSETS
	.align		4
.L_45:
        /*0108*/ 	.byte	0x04, 0x39
        /*010a*/ 	.short	(.L_47 - .L_46)


	//   ....[0]....
.L_46:
        /*010c*/ 	.word	0x00000610
        /*0110*/ 	.word	0x000000ff
        /*0114*/ 	.word	0x00000000
        /*0118*/ 	.short	0x0100
        /*011a*/ 	.byte	0x04
	.zero		1


	//   ....[1]....
        /*011c*/ 	.word	0x00000620
        /*0120*/ 	.word	0x000000ff
        /*0124*/ 	.word	0x00000028
        /*0128*/ 	.short	0x0100
        /*012a*/ 	.byte	0x04
	.zero		1


	//   ....[2]....
        /*012c*/ 	.word	0x00000630
        /*0130*/ 	.word	0x000000ff
        /*0134*/ 	.word	0x00000008
        /*0138*/ 	.short	0x0100
        /*013a*/ 	.byte	0x04
	.zero		1


	//   ....[3]....
        /*013c*/ 	.word	0x00000640
        /*0140*/ 	.word	0x000000ff
        /*0144*/ 	.word	0x00000030
        /*0148*/ 	.short	0x0100
        /*014a*/ 	.byte	0x04
	.zero		1


	//   ....[4]....
        /*014c*/ 	.word	0x00000650
        /*0150*/ 	.word	0x000000ff
        /*0154*/ 	.word	0x00000010
        /*0158*/ 	.short	0x0100
        /*015a*/ 	.byte	0x04
	.zero		1


	//   ....[5]....
        /*015c*/ 	.word	0x00000660
        /*0160*/ 	.word	0x000000ff
        /*0164*/ 	.word	0x00000038
        /*0168*/ 	.short	0x0100
        /*016a*/ 	.byte	0x04
	.zero		1


	//   ....[6]....
        /*016c*/ 	.word	0x00000670
        /*0170*/ 	.word	0x000000ff
        /*0174*/ 	.word	0x00000018
        /*0178*/ 	.short	0x0100
        /*017a*/ 	.byte	0x04
	.zero		1


	//   ....[7]....
        /*017c*/ 	.word	0x00000680
        /*0180*/ 	.word	0x000000ff
        /*0184*/ 	.word	0x00000040
        /*0188*/ 	.short	0x0100
        /*018a*/ 	.byte	0x04
	.zero		1


	//   ....[8]....
        /*018c*/ 	.word	0x00000690
        /*0190*/ 	.word	0x000000ff
        /*0194*/ 	.word	0x00000020
        /*0198*/ 	.short	0x0100
        /*019a*/ 	.byte	0x04
	.zero		1


	//   ....[9]....
        /*019c*/ 	.word	0x000006a0
        /*01a0*/ 	.word	0x000000ff
        /*01a4*/ 	.word	0x00000048
        /*01a8*/ 	.short	0x0100
        /*01aa*/ 	.byte	0x04
	.zero		1


	//   ....[10]....
        /*01ac*/ 	.word	0x000007d0
        /*01b0*/ 	.word	0x000000ff
        /*01b4*/ 	.word	0x00000050
        /*01b8*/ 	.short	0x0100
        /*01ba*/ 	.byte	0x04
	.zero		1


	//   ....[11]....
        /*01bc*/ 	.word	0x000007e0
        /*01c0*/ 	.word	0x000000ff
        /*01c4*/ 	.word	0x00000070
        /*01c8*/ 	.short	0x0100
        /*01ca*/ 	.byte	0x04
	.zero		1


	//   ....[12]....
        /*01cc*/ 	.word	0x000007f0
        /*01d0*/ 	.word	0x000000ff
        /*01d4*/ 	.word	0x00000058
        /*01d8*/ 	.short	0x0100
        /*01da*/ 	.byte	0x04
	.zero		1


	//   ....[13]....
        /*01dc*/ 	.word	0x00000800
        /*01e0*/ 	.word	0x000000ff
        /*01e4*/ 	.word	0x00000078
        /*01e8*/ 	.short	0x0100
        /*01ea*/ 	.byte	0x04
	.zero		1


	//   ....[14]....
        /*01ec*/ 	.word	0x00000810
        /*01f0*/ 	.word	0x000000ff
        /*01f4*/ 	.word	0x00000060
        /*01f8*/ 	.short	0x0100
        /*01fa*/ 	.byte	0x04
	.zero		1


	//   ....[15]....
        /*01fc*/ 	.word	0x00000820
        /*0200*/ 	.word	0x000000ff
        /*0204*/ 	.word	0x00000080
        /*0208*/ 	.short	0x0100
        /*020a*/ 	.byte	0x04
	.zero		1


	//   ....[16]....
        /*020c*/ 	.word	0x00000830
        /*0210*/ 	.word	0x000000ff
        /*0214*/ 	.word	0x00000068
        /*0218*/ 	.short	0x0100
        /*021a*/ 	.byte	0x04
	.zero		1


	//   ....[17]....
        /*021c*/ 	.word	0x00000840
        /*0220*/ 	.word	0x000000ff
        /*0224*/ 	.word	0x00000088
        /*0228*/ 	.short	0x0100
        /*022a*/ 	.byte	0x04
	.zero		1


	//   ....[18]....
        /*022c*/ 	.word	0x00000930
        /*0230*/ 	.word	0x000000ff
        /*0234*/ 	.word	0x00000090
        /*0238*/ 	.short	0x0100
        /*023a*/ 	.byte	0x06
	.zero		1


	//   ....[19]....
        /*023c*/ 	.word	0x00000940
        /*0240*/ 	.word	0x000000ff
        /*0244*/ 	.word	0x00000098
        /*0248*/ 	.short	0x0100
        /*024a*/ 	.byte	0x06
	.zero		1


	//   ....[20]....
        /*024c*/ 	.word	0x00000a80
        /*0250*/ 	.word	0x000000ff
        /*0254*/ 	.word	0x000000a0
        /*0258*/ 	.short	0x0100
        /*025a*/ 	.byte	0x06
	.zero		1


	//   ....[21]....
        /*025c*/ 	.word	0x00000a90
        /*0260*/ 	.word	0x000000ff
        /*0264*/ 	.word	0x000000b0
        /*0268*/ 	.short	0x0100
        /*026a*/ 	.byte	0x06
	.zero		1


	//   ....[22]....
        /*026c*/ 	.word	0x00000aa0
        /*0270*/ 	.word	0x000000ff
        /*0274*/ 	.word	0x000000a8
        /*0278*/ 	.short	0x0100
        /*027a*/ 	.byte	0x06
	.zero		1


	//   ....[23]....
        /*027c*/ 	.word	0x00000ab0
        /*0280*/ 	.word	0x000000ff
        /*0284*/ 	.word	0x000000b8
        /*0288*/ 	.short	0x0100
        /*028a*/ 	.byte	0x06
	.zero		1


	//   ....[24]....
        /*028c*/ 	.word	0x00000be0
        /*0290*/ 	.word	0x000000ff
        /*0294*/ 	.word	0x000000c0
        /*0298*/ 	.short	0x0100
        /*029a*/ 	.byte	0x04
	.zero		1


	//   ....[25]....
        /*029c*/ 	.word	0x00000bf0
        /*02a0*/ 	.word	0x000000ff
        /*02a4*/ 	.word	0x000000e0
        /*02a8*/ 	.short	0x0100
        /*02aa*/ 	.byte	0x04
	.zero		1


	//   ....[26]....
        /*02ac*/ 	.word	0x00000c00
        /*02b0*/ 	.word	0x000000ff
        /*02b4*/ 	.word	0x000000c8
        /*02b8*/ 	.short	0x0100
        /*02ba*/ 	.byte	0x04
	.zero		1


	//   ....[27]....
        /*02bc*/ 	.word	0x00000c10
        /*02c0*/ 	.word	0x000000ff
        /*02c4*/ 	.word	0x000000e8
        /*02c8*/ 	.short	0x0100
        /*02ca*/ 	.byte	0x04
	.zero		1


	//   ....[28]....
        /*02cc*/ 	.word	0x00000c20
        /*02d0*/ 	.word	0x000000ff
        /*02d4*/ 	.word	0x000000d0
        /*02d8*/ 	.short	0x0100
        /*02da*/ 	.byte	0x04
	.zero		1


	//   ....[29]....
        /*02dc*/ 	.word	0x00000c30
        /*02e0*/ 	.word	0x000000ff
        /*02e4*/ 	.word	0x000000f0
        /*02e8*/ 	.short	0x0100
        /*02ea*/ 	.byte	0x04
	.zero		1


	//   ....[30]....
        /*02ec*/ 	.word	0x00000c40
        /*02f0*/ 	.word	0x000000ff
        /*02f4*/ 	.word	0x000000d8
        /*02f8*/ 	.short	0x0100
        /*02fa*/ 	.byte	0x04
	.zero		1


	//   ....[31]....
        /*02fc*/ 	.word	0x00000c50
        /*0300*/ 	.word	0x000000ff
        /*0304*/ 	.word	0x000000f8
        /*0308*/ 	.short	0x0100
        /*030a*/ 	.byte	0x04
	.zero		1


	//   ....[32]....
        /*030c*/ 	.word	0x00000d40
        /*0310*/ 	.word	0x000000ff
        /*0314*/ 	.word	0x00000100
        /*0318*/ 	.short	0x0100
        /*031a*/ 	.byte	0x04
	.zero		1


	//   ....[33]....
        /*031c*/ 	.word	0x00000d50
        /*0320*/ 	.word	0x000000ff
        /*0324*/ 	.word	0x00000110
        /*0328*/ 	.short	0x0100
        /*032a*/ 	.byte	0x04
	.zero		1


	//   ....[34]....
        /*032c*/ 	.word	0x00000d60
        /*0330*/ 	.word	0x000000ff
        /*0334*/ 	.word	0x00000108
        /*0338*/ 	.short	0x0100
        /*033a*/ 	.byte	0x04
	.zero		1


	//   ....[35]....
        /*033c*/ 	.word	0x00000d70
        /*0340*/ 	.word	0x000000ff
        /*0344*/ 	.word	0x00000118
        /*0348*/ 	.short	0x0100
        /*034a*/ 	.byte	0x04
	.zero		1


	//   ....[36]....
        /*034c*/ 	.word	0x000018b0
        /*0350*/ 	.word	0x00000003
        /*0354*/ 	.word	0x00000110
        /*0358*/ 	.short	0x010a
        /*035a*/ 	.byte	0xff
	.zero		1


	//   ....[37]....
        /*035c*/ 	.word	0x000018e0
        /*0360*/ 	.word	0x00000003
        /*0364*/ 	.word	0x00000100
        /*0368*/ 	.short	0x0101
        /*036a*/ 	.byte	0xff
	.zero		1


	//   ....[38]....
        /*036c*/ 	.word	0x000019b0
        /*0370*/ 	.word	0x000000ff
        /*0374*/ 	.word	0x00000028
        /*0378*/ 	.short	0x010a
        /*037a*/ 	.byte	0x04
	.zero		1


	//   ....[39]....
        /*037c*/ 	.word	0x00001a40
        /*0380*/ 	.word	0x000000ff
        /*0384*/ 	.word	0x00000028
        /*0388*/ 	.short	0x010a
        /*038a*/ 	.byte	0x21
	.zero		1


	//   ....[40]....
        /*038c*/ 	.word	0x00001c00
        /*0390*/ 	.word	0x000000ff
        /*0394*/ 	.word	0x00000028
        /*0398*/ 	.short	0x010a
        /*039a*/ 	.byte	0x05
	.zero		1


	//   ....[41]....
        /*039c*/ 	.word	0x00001d50
        /*03a0*/ 	.word	0x000000ff
        /*03a4*/ 	.word	0x00000098
        /*03a8*/ 	.short	0x0101
        /*03aa*/ 	.byte	0x0d
	.zero		1


	//   ....[42]....
        /*03ac*/ 	.word	0x00001d70
        /*03b0*/ 	.word	0x000000ff
        /*03b4*/ 	.word	0x00000028
        /*03b8*/ 	.short	0x010a
        /*03ba*/ 	.byte	0x04
	.zero		1


	//   ....[43]....
        /*03bc*/ 	.word	0x00001e00
        /*03c0*/ 	.word	0x000000ff
        /*03c4*/ 	.word	0x00000028
        /*03c8*/ 	.short	0x010a
        /*03ca*/ 	.byte	0x19
	.zero		1


	//   ....[44]....
        /*03cc*/ 	.word	0x00001fa0
        /*03d0*/ 	.word	0x000000ff
        /*03d4*/ 	.word	0x00000028
        /*03d8*/ 	.short	0x010a
        /*03da*/ 	.byte	0x05
	.zero		1


	//   ....[45]....
        /*03dc*/ 	.word	0x00002140
        /*03e0*/ 	.word	0x00000003
        /*03e4*/ 	.word	0x000000a0
        /*03e8*/ 	.short	0x010a
        /*03ea*/ 	.byte	0xff
	.zero		1


	//   ....[46]....
        /*03ec*/ 	.word	0x00002290
        /*03f0*/ 	.word	0x00000000
        /*03f4*/ 	.word	0x00000000
        /*03f8*/ 	.short	0x0101
        /*03fa*/ 	.byte	0xff
	.zero		1


	//   ....[47]....
        /*03fc*/ 	.word	0x00002840
        /*0400*/ 	.word	0x000000ff
        /*0404*/ 	.word	0x00000000
        /*0408*/ 	.short	0x010a
        /*040a*/ 	.byte	0x04
	.zero		1


	//   ....[48]....
        /*040c*/ 	.word	0x000028d0
        /*0410*/ 	.word	0x000000ff
        /*0414*/ 	.word	0x00000000
        /*0418*/ 	.short	0x010a
        /*041a*/ 	.byte	0x05
	.zero		1


	//   ....[49]....
        /*041c*/ 	.word	0x00002960
        /*0420*/ 	.word	0x000000ff
        /*0424*/ 	.word	0x00000000
        /*0428*/ 	.short	0x010a
        /*042a*/ 	.byte	0x05
	.zero		1


	//   ....[50]....
        /*042c*/ 	.word	0x000029f0
        /*0430*/ 	.word	0x000000ff
        /*0434*/ 	.word	0x00000000
        /*0438*/ 	.short	0x010a
        /*043a*/ 	.byte	0x05
	.zero		1


	//   ....[51]....
        /*043c*/ 	.word	0x00002a90
        /*0440*/ 	.word	0x00000000
        /*0444*/ 	.word	0x00000000
        /*0448*/ 	.short	0x010a
        /*044a*/ 	.byte	0xff
	.zero		1


	//   ....[52]....
        /*044c*/ 	.word	0x00002bb0
        /*0450*/ 	.word	0x00000002
        /*0454*/ 	.word	0x00000100
        /*0458*/ 	.short	0x010a
        /*045a*/ 	.byte	0xff
	.zero		1


	//   ....[53]....
        /*045c*/ 	.word	0x00002c10
        /*0460*/ 	.word	0x00000004
        /*0464*/ 	.word	0x00000000
        /*0468*/ 	.short	0x0101
        /*046a*/ 	.byte	0xff
	.zero		1


	//   ....[54]....
        /*046c*/ 	.word	0x00002c30
        /*0470*/ 	.word	0x000000ff
        /*0474*/ 	.word	0x000000b0
        /*0478*/ 	.short	0x010a
        /*047a*/ 	.byte	0x04
	.zero		1


	//   ....[55]....
        /*047c*/ 	.word	0x00002d50
        /*0480*/ 	.word	0x00000002
        /*0484*/ 	.word	0x000000a0
        /*0488*/ 	.short	0x010a
        /*048a*/ 	.byte	0xff
	.zero		1


	//   ....[56]....
        /*048c*/ 	.word	0x00002e60
        /*0490*/ 	.word	0x00000002
        /*0494*/ 	.word	0x00000000
        /*0498*/ 	.short	0x0101
        /*049a*/ 	.byte	0xff
	.zero		1


	//   ....[57]....
        /*049c*/ 	.word	0x00002ef0
        /*04a0*/ 	.word	0x000000ff
        /*04a4*/ 	.word	0x000000b0
        /*04a8*/ 	.short	0x0106
        /*04aa*/ 	.byte	0x04
	.zero		1


	//   ....[58]....
        /*04ac*/ 	.word	0x00002f10
        /*04b0*/ 	.word	0x000000ff
        /*04b4*/ 	.word	0x000000b0
        /*04b8*/ 	.short	0x010a
        /*04ba*/ 	.byte	0x04
	.zero		1


	//   ....[59]....
        /*04bc*/ 	.word	0x00002fa0
        /*04c0*/ 	.word	0x000000ff
        /*04c4*/ 	.word	0x000000b0
        /*04c8*/ 	.short	0x0106
        /*04ca*/ 	.byte	0x07
	.zero		1


	//   ....[60]....
        /*04cc*/ 	.word	0x00002fe0
        /*04d0*/ 	.word	0x00000000
        /*04d4*/ 	.word	0x000000b0
        /*04d8*/ 	.short	0x010a
        /*04da*/ 	.byte	0xff
	.zero		1


	//   ....[61]....
        /*04dc*/ 	.word	0x00003530
        /*04e0*/ 	.word	0x00000000
        /*04e4*/ 	.word	0x000000a0
        /*04e8*/ 	.short	0x010a
        /*04ea*/ 	.byte	0xff
	.zero		1


	//   ....[62]....
        /*04ec*/ 	.word	0x00003640
        /*04f0*/ 	.word	0x00000003
        /*04f4*/ 	.word	0x00000000
        /*04f8*/ 	.short	0x0101
        /*04fa*/ 	.byte	0xff
	.zero		1


	//   ....[63]....
        /*04fc*/ 	.word	0x00003650
        /*0500*/ 	.word	0x000000ff
        /*0504*/ 	.word	0x00000000
        /*0508*/ 	.short	0x010a
        /*050a*/ 	.byte	0x04
	.zero		1


	//   ....[64]....
        /*050c*/ 	.word	0x00003670
        /*0510*/ 	.word	0x000000ff
        /*0514*/ 	.word	0x000000e0
        /*0518*/ 	.short	0x010a
        /*051a*/ 	.byte	0x1e
	.zero		1


	//   ....[65]....
        /*051c*/ 	.word	0x00003740
        /*0520*/ 	.word	0x000000ff
        /*0524*/ 	.word	0x00000000
        /*0528*/ 	.short	0x010a
        /*052a*/ 	.byte	0x05
	.zero		1


	//   ....[66]....
        /*052c*/ 	.word	0x00003880
        /*0530*/ 	.word	0x000000ff
        /*0534*/ 	.word	0x00000000
        /*0538*/ 	.short	0x010a
        /*053a*/ 	.byte	0x04
	.zero		1


	//   ....[67]....
        /*053c*/ 	.word	0x00003b10
        /*0540*/ 	.word	0x000000ff
        /*0544*/ 	.word	0x00000000
        /*0548*/ 	.short	0x010a
        /*054a*/ 	.byte	0x04
	.zero		1


	//   ....[68]....
        /*054c*/ 	.word	0x00003ba0
        /*0550*/ 	.word	0x000000ff
        /*0554*/ 	.word	0x00000000
        /*0558*/ 	.short	0x010a
        /*055a*/ 	.byte	0x05
	.zero		1


	//   ....[69]....
        /*055c*/ 	.word	0x00003c30
        /*0560*/ 	.word	0x000000ff
        /*0564*/ 	.word	0x00000000
        /*0568*/ 	.short	0x010a
        /*056a*/ 	.byte	0x05
	.zero		1


	//   ....[70]....
        /*056c*/ 	.word	0x00003cc0
        /*0570*/ 	.word	0x000000ff
        /*0574*/ 	.word	0x00000000
        /*0578*/ 	.short	0x010a
        /*057a*/ 	.byte	0x04
	.zero		1


	//   ....[71]....
        /*057c*/ 	.word	0x00004190
        /*0580*/ 	.word	0x0000000c
        /*0584*/ 	.word	0x000000a0
        /*0588*/ 	.short	0x010a
        /*058a*/ 	.byte	0xff
	.zero		1


	//   ....[72]....
        /*058c*/ 	.word	0x00004300
        /*0590*/ 	.word	0x00000000
        /*0594*/ 	.word	0x00000000
        /*0598*/ 	.short	0x0101
        /*059a*/ 	.byte	0xff
	.zero		1


	//   ....[73]....
        /*059c*/ 	.word	0x00004790
        /*05a0*/ 	.word	0x000000ff
        /*05a4*/ 	.word	0x00000098
        /*05a8*/ 	.short	0x010a
        /*05aa*/ 	.byte	0x15
	.zero		1


	//   ....[74]....
        /*05ac*/ 	.word	0x00004910
        /*05b0*/ 	.word	0x000000ff
        /*05b4*/ 	.word	0x00000070
        /*05b8*/ 	.short	0x010a
        /*05ba*/ 	.byte	0x15
	.zero		1


	//   ....[75]....
        /*05bc*/ 	.word	0x00004a90
        /*05c0*/ 	.word	0x000000ff
        /*05c4*/ 	.word	0x00000050
        /*05c8*/ 	.short	0x010b
        /*05ca*/ 	.byte	0x15
	.zero		1


	//   ....[76]....
        /*05cc*/ 	.word	0x00004aa0
        /*05d0*/ 	.word	0x000000ff
        /*05d4*/ 	.word	0x00000000
        /*05d8*/ 	.short	0x0101
        /*05da*/ 	.byte	0x06
	.zero		1


	//   ....[77]....
        /*05dc*/ 	.word	0x00004ab0
        /*05e0*/ 	.word	0x000000ff
        /*05e4*/ 	.word	0x00000078
        /*05e8*/ 	.short	0x010a
        /*05ea*/ 	.byte	0x15
	.zero		1


	//   ....[78]....
        /*05ec*/ 	.word	0x00004c10
        /*05f0*/ 	.word	0x000000ff
        /*05f4*/ 	.word	0x00000058
        /*05f8*/ 	.short	0x010b
        /*05fa*/ 	.byte	0x15
	.zero		1


	//   ....[79]....
        /*05fc*/ 	.word	0x00004c20
        /*0600*/ 	.word	0x000000ff
        /*0604*/ 	.word	0x00000000
        /*0608*/ 	.short	0x0101
        /*060a*/ 	.byte	0x06
	.zero		1


	//   ....[80]....
        /*060c*/ 	.word	0x00004c30
        /*0610*/ 	.word	0x000000ff
        /*0614*/ 	.word	0x00000080
        /*0618*/ 	.short	0x010a
        /*061a*/ 	.byte	0x15
	.zero		1


	//   ....[81]....
        /*061c*/ 	.word	0x00004d80
        /*0620*/ 	.word	0x000000ff
        /*0624*/ 	.word	0x00000060
        /*0628*/ 	.short	0x010b
        /*062a*/ 	.byte	0x15
	.zero		1


	//   ....[82]....
        /*062c*/ 	.word	0x00004d90
        /*0630*/ 	.word	0x000000ff
        /*0634*/ 	.word	0x00000000
        /*0638*/ 	.short	0x0101
        /*063a*/ 	.byte	0x06
	.zero		1


	//   ....[83]....
        /*063c*/ 	.word	0x00004da0
        /*0640*/ 	.word	0x000000ff
        /*0644*/ 	.word	0x00000088
        /*0648*/ 	.short	0x010a
        /*064a*/ 	.byte	0x15
	.zero		1


	//   ....[84]....
        /*064c*/ 	.word	0x00004f90
        /*0650*/ 	.word	0x000000ff
        /*0654*/ 	.word	0x00000068
        /*0658*/ 	.short	0x010b
        /*065a*/ 	.byte	0x15
	.zero		1


	//   ....[85]....
        /*065c*/ 	.word	0x00004fa0
        /*0660*/ 	.word	0x000000ff
        /*0664*/ 	.word	0x00000000
        /*0668*/ 	.short	0x0101
        /*066a*/ 	.byte	0x25
	.zero		1


	//   ....[86]....
        /*066c*/ 	.word	0x00004fd0
        /*0670*/ 	.word	0x000000ff
        /*0674*/ 	.word	0x00000070
        /*0678*/ 	.short	0x010a
        /*067a*/ 	.byte	0x15
	.zero		1


	//   ....[87]....
        /*067c*/ 	.word	0x00004ff0
        /*0680*/ 	.word	0x000000ff
        /*0684*/ 	.word	0x00000078
        /*0688*/ 	.short	0x010a
        /*068a*/ 	.byte	0x15
	.zero		1


	//   ....[88]....
        /*068c*/ 	.word	0x00005010
        /*0690*/ 	.word	0x000000ff
        /*0694*/ 	.word	0x00000080
        /*0698*/ 	.short	0x010a
        /*069a*/ 	.byte	0x15
	.zero		1


	//   ....[89]....
        /*069c*/ 	.word	0x00005050
        /*06a0*/ 	.word	0x00000000
        /*06a4*/ 	.word	0x00000088
        /*06a8*/ 	.short	0x010a
        /*06aa*/ 	.byte	0xff
	.zero		1


	//   ....[90]....
        /*06ac*/ 	.word	0x00005360
        /*06b0*/ 	.word	0x00000003
        /*06b4*/ 	.word	0x000000a0
        /*06b8*/ 	.short	0x010a
        /*06ba*/ 	.byte	0xff
	.zero		1


	//   ....[91]....
        /*06bc*/ 	.word	0x000054e0
        /*06c0*/ 	.word	0x00000000
        /*06c4*/ 	.word	0x00000000
        /*06c8*/ 	.short	0x0101
        /*06ca*/ 	.byte	0xff
	.zero		1


	//   ....[92]....
        /*06cc*/ 	.word	0x00006050
        /*06d0*/ 	.word	0x000000ff
        /*06d4*/ 	.word	0x00000050
        /*06d8*/ 	.short	0x010a
        /*06da*/ 	.byte	0x2c
	.zero		1


	//   ....[93]....
        /*06dc*/ 	.word	0x00006090
        /*06e0*/ 	.word	0x00000063
        /*06e4*/ 	.word	0x000000c0
        /*06e8*/ 	.short	0x010a
        /*06ea*/ 	.byte	0xff
	.zero		1


	//   ....[94]....
        /*06ec*/ 	.word	0x00006180
        /*06f0*/ 	.word	0x000000ff
        /*06f4*/ 	.word	0x00000050
        /*06f8*/ 	.short	0x010a
        /*06fa*/ 	.byte	0x2c
	.zero		1


	//   ....[95]....
        /*06fc*/ 	.word	0x00006270
        /*0700*/ 	.word	0x00000063
        /*0704*/ 	.word	0x000000c0
        /*0708*/ 	.short	0x010a
        /*070a*/ 	.byte	0xff
	.zero		1


	//   ....[96]....
        /*070c*/ 	.word	0x00006d40
        /*0710*/ 	.word	0x00000000
        /*0714*/ 	.word	0x00000000
        /*0718*/ 	.short	0x0101
        /*071a*/ 	.byte	0xff
	.zero		1


	//   ....[97]....
        /*071c*/ 	.word	0x00006d50
        /*0720*/ 	.word	0x00000003
        /*0724*/ 	.word	0x00000050
        /*0728*/ 	.short	0x010a
        /*072a*/ 	.byte	0xff
	.zero		1


	//   ....[98]....
        /*072c*/ 	.word	0x00006e30
        /*0730*/ 	.word	0x00000003
        /*0734*/ 	.word	0x00000050
        /*0738*/ 	.short	0x010a
        /*073a*/ 	.byte	0xff
	.zero		1


	//   ....[99]....
        /*073c*/ 	.word	0x000079a0
        /*0740*/ 	.word	0x0000003d
        /*0744*/ 	.word	0x00000000
        /*0748*/ 	.short	0x0101
        /*074a*/ 	.byte	0xff
	.zero		1


	//   ....[100]....
        /*074c*/ 	.word	0x000079c0
        /*0750*/ 	.word	0x0000003e
        /*0754*/ 	.word	0x00000050
        /*0758*/ 	.short	0x010a
        /*075a*/ 	.byte	0xff
	.zero		1


	//   ....[101]....
        /*075c*/ 	.word	0x00007a90
        /*0760*/ 	.word	0x0000003e
        /*0764*/ 	.word	0x00000050
        /*0768*/ 	.short	0x010a
        /*076a*/ 	.byte	0xff
	.zero		1


	//   ....[102]....
        /*076c*/ 	.word	0x00008600
        /*0770*/ 	.word	0x0000003d
        /*0774*/ 	.word	0x00000000
        /*0778*/ 	.short	0x0101
        /*077a*/ 	.byte	0xff
	.zero		1


	//   ....[103]....
        /*077c*/ 	.word	0x00008620
        /*0780*/ 	.word	0x0000003e
        /*0784*/ 	.word	0x00000050
        /*0788*/ 	.short	0x010a
        /*078a*/ 	.byte	0xff
	.zero		1


	//   ....[104]....
        /*078c*/ 	.word	0x000086f0
        /*0790*/ 	.word	0x0000003e
        /*0794*/ 	.word	0x00000050
        /*0798*/ 	.short	0x010a
        /*079a*/ 	.byte	0xff
	.zero		1


	//   ....[105]....
        /*079c*/ 	.word	0x00008a30
        /*07a0*/ 	.word	0x000000ff
        /*07a4*/ 	.word	0x00000000
        /*07a8*/ 	.short	0x0101
        /*07aa*/ 	.byte	0x04
	.zero		1


	//   ....[106]....
        /*07ac*/ 	.word	0x000092c0
        /*07b0*/ 	.word	0x00000002
        /*07b4*/ 	.word	0x00000000
        /*07b8*/ 	.short	0x0101
        /*07ba*/ 	.byte	0xff
	.zero		1


	//   ....[107]....
        /*07bc*/ 	.word	0x00009550
        /*07c0*/ 	.word	0x000000ff
        /*07c4*/ 	.word	0x00000000
        /*07c8*/ 	.short	0x0101
        /*07ca*/ 	.byte	0x04
	.zero		1


	//   ....[108]....
        /*07cc*/ 	.word	0x00009570
        /*07d0*/ 	.word	0x00000003
        /*07d4*/ 	.word	0x00000110
        /*07d8*/ 	.short	0x010a
        /*07da*/ 	.byte	0xff
	.zero		1


	//   ....[109]....
        /*07dc*/ 	.word	0x000095d0
        /*07e0*/ 	.word	0x00000000
        /*07e4*/ 	.word	0x00000028
        /*07e8*/ 	.short	0x010a
        /*07ea*/ 	.byte	0xff
	.zero		1


	//   ....[110]....
        /*07ec*/ 	.word	0x00009630
        /*07f0*/ 	.word	0x00000000
        /*07f4*/ 	.word	0x00000028
        /*07f8*/ 	.short	0x010a
        /*07fa*/ 	.byte	0xff
	.zero		1


	//   ....[111]....
        /*07fc*/ 	.word	0x00009680
        /*0800*/ 	.word	0x00000003
        /*0804*/ 	.word	0x000000a0
        /*0808*/ 	.short	0x010a
        /*080a*/ 	.byte	0xff
	.zero		1


	//   ....[112]....
        /*080c*/ 	.word	0x000096e0
        /*0810*/ 	.word	0x00000000
        /*0814*/ 	.word	0x00000000
        /*0818*/ 	.short	0x010a
        /*081a*/ 	.byte	0xff
	.zero		1


	//   ....[113]....
        /*081c*/ 	.word	0x00009740
        /*0820*/ 	.word	0x00000000
        /*0824*/ 	.word	0x00000000
        /*0828*/ 	.short	0x010a
        /*082a*/ 	.byte	0xff
	.zero		1


	//   ....[114]....
        /*082c*/ 	.word	0x000097a0
        /*0830*/ 	.word	0x00000000
        /*0834*/ 	.word	0x00000000
        /*0838*/ 	.short	0x010a
        /*083a*/ 	.byte	0xff
	.zero		1


	//   ....[115]....
        /*083c*/ 	.word	0x00009800
        /*0840*/ 	.word	0x00000000
        /*0844*/ 	.word	0x00000000
        /*0848*/ 	.short	0x010a
        /*084a*/ 	.byte	0xff
	.zero		1


	//   ....[116]....
        /*084c*/ 	.word	0x00009850
        /*0850*/ 	.word	0x00000002
        /*0854*/ 	.word	0x00000100
        /*0858*/ 	.short	0x010a
        /*085a*/ 	.byte	0xff
	.zero		1


	//   ....[117]....
        /*085c*/ 	.word	0x000098b0
        /*0860*/ 	.word	0x00000002
        /*0864*/ 	.word	0x000000b0
        /*0868*/ 	.short	0x010a
        /*086a*/ 	.byte	0xff
	.zero		1


	//   ....[118]....
        /*086c*/ 	.word	0x00009900
        /*0870*/ 	.word	0x00000002
        /*0874*/ 	.word	0x000000a0
        /*0878*/ 	.short	0x010a
        /*087a*/ 	.byte	0xff
	.zero		1


	//   ....[119]....
        /*087c*/ 	.word	0x00009960
        /*0880*/ 	.word	0x00000000
        /*0884*/ 	.word	0x000000b0
        /*0888*/ 	.short	0x010a
        /*088a*/ 	.byte	0xff
	.zero		1


	//   ....[120]....
        /*088c*/ 	.word	0x000099b0
        /*0890*/ 	.word	0x00000000
        /*0894*/ 	.word	0x000000a0
        /*0898*/ 	.short	0x010a
        /*089a*/ 	.byte	0xff
	.zero		1


	//   ....[121]....
        /*089c*/ 	.word	0x00009a10
        /*08a0*/ 	.word	0x00000003
        /*08a4*/ 	.word	0x000000e0
        /*08a8*/ 	.short	0x010a
        /*08aa*/ 	.byte	0xff
	.zero		1


	//   ....[122]....
        /*08ac*/ 	.word	0x00009a70
        /*08b0*/ 	.word	0x00000000
        /*08b4*/ 	.word	0x00000000
        /*08b8*/ 	.short	0x010a
        /*08ba*/ 	.byte	0xff
	.zero		1


	//   ....[123]....
        /*08bc*/ 	.word	0x00009ad0
        /*08c0*/ 	.word	0x00000000
        /*08c4*/ 	.word	0x00000000
        /*08c8*/ 	.short	0x010a
        /*08ca*/ 	.byte	0xff
	.zero		1


	//   ....[124]....
        /*08cc*/ 	.word	0x00009b30
        /*08d0*/ 	.word	0x00000000
        /*08d4*/ 	.word	0x00000000
        /*08d8*/ 	.short	0x010a
        /*08da*/ 	.byte	0xff
	.zero		1


	//   ....[125]....
        /*08dc*/ 	.word	0x00009b90
        /*08e0*/ 	.word	0x00000000
        /*08e4*/ 	.word	0x00000000
        /*08e8*/ 	.short	0x010a
        /*08ea*/ 	.byte	0xff
	.zero		1


	//   ....[126]....
        /*08ec*/ 	.word	0x00009bf0
        /*08f0*/ 	.word	0x00000000
        /*08f4*/ 	.word	0x00000000
        /*08f8*/ 	.short	0x010a
        /*08fa*/ 	.byte	0xff
	.zero		1


	//   ....[127]....
        /*08fc*/ 	.word	0x00009c40
        /*0900*/ 	.word	0x0000000c
        /*0904*/ 	.word	0x000000a0
        /*0908*/ 	.short	0x010a
        /*090a*/ 	.byte	0xff
	.zero		1


	//   ....[128]....
        /*090c*/ 	.word	0x00009ca0
        /*0910*/ 	.word	0x00000000
        /*0914*/ 	.word	0x00000098
        /*0918*/ 	.short	0x010a
        /*091a*/ 	.byte	0xff
	.zero		1


	//   ....[129]....
        /*091c*/ 	.word	0x00009d00
        /*0920*/ 	.word	0x00000000
        /*0924*/ 	.word	0x00000070
        /*0928*/ 	.short	0x010a
        /*092a*/ 	.byte	0xff
	.zero		1


	//   ....[130]....
        /*092c*/ 	.word	0x00009d60
        /*0930*/ 	.word	0x00000000
        /*0934*/ 	.word	0x00000078
        /*0938*/ 	.short	0x010a
        /*093a*/ 	.byte	0xff
	.zero		1


	//   ....[131]....
        /*093c*/ 	.word	0x00009dc0
        /*0940*/ 	.word	0x00000000
        /*0944*/ 	.word	0x00000080
        /*0948*/ 	.short	0x010a
        /*094a*/ 	.byte	0xff
	.zero		1


	//   ....[132]....
        /*094c*/ 	.word	0x00009e20
        /*0950*/ 	.word	0x00000000
        /*0954*/ 	.word	0x00000088
        /*0958*/ 	.short	0x010a
        /*095a*/ 	.byte	0xff
	.zero		1


	//   ....[133]....
        /*095c*/ 	.word	0x00009e80
        /*0960*/ 	.word	0x00000000
        /*0964*/ 	.word	0x00000070
        /*0968*/ 	.short	0x010a
        /*096a*/ 	.byte	0xff
	.zero		1


	//   ....[134]....
        /*096c*/ 	.word	0x00009ee0
        /*0970*/ 	.word	0x00000000
        /*0974*/ 	.word	0x00000078
        /*0978*/ 	.short	0x010a
        /*097a*/ 	.byte	0xff
	.zero		1


	//   ....[135]....
        /*097c*/ 	.word	0x00009f40
        /*0980*/ 	.word	0x00000000
        /*0984*/ 	.word	0x00000080
        /*0988*/ 	.short	0x010a
        /*098a*/ 	.byte	0xff
	.zero		1


	//   ....[136]....
        /*098c*/ 	.word	0x00009f90
        /*0990*/ 	.word	0x00000003
        /*0994*/ 	.word	0x000000a0
        /*0998*/ 	.short	0x010a
        /*099a*/ 	.byte	0xff
	.zero		1


	//   ....[137]....
        /*099c*/ 	.word	0x00009ff0
        /*09a0*/ 	.word	0x00000002
        /*09a4*/ 	.word	0x00000050
        /*09a8*/ 	.short	0x010a
        /*09aa*/ 	.byte	0xff
	.zero		1


	//   ....[138]....
        /*09ac*/ 	.word	0x0000a040
        /*09b0*/ 	.word	0x00000063
        /*09b4*/ 	.word	0x000000c0
        /*09b8*/ 	.short	0x010a
        /*09ba*/ 	.byte	0xff
	.zero		1


	//   ....[139]....
        /*09bc*/ 	.word	0x0000a090
        /*09c0*/ 	.word	0x00000003
        /*09c4*/ 	.word	0x00000050
        /*09c8*/ 	.short	0x010a
        /*09ca*/ 	.byte	0xff
	.zero		1


	//   ....[140]....
        /*09cc*/ 	.word	0x0000a0e0
        /*09d0*/ 	.word	0x0000003e
        /*09d4*/ 	.word	0x00000050
        /*09d8*/ 	.short	0x010a
        /*09da*/ 	.byte	0xff
	.zero		1


	//   ....[141]....
        /*09dc*/ 	.word	0x0000a130
        /*09e0*/ 	.word	0x0000003e
        /*09e4*/ 	.word	0x00000050
        /*09e8*/ 	.short	0x010a
        /*09ea*/ 	.byte	0xff
	.zero		1


	//----- nvinfo : EIATTR_NUM_MBARRIERS
	.align		4
.L_47:
        /*09ec*/ 	.byte	0x03, 0x38
        /*09ee*/ 	.short	0x0024


	//----- nvinfo : EIATTR_EXIT_INSTR_OFFSETS
	.align		4
        /*09f0*/ 	.byte	0x04, 0x1c
        /*09f2*/ 	.short	(.L_49 - .L_48)


	//   ....[0]....
.L_48:
        /*09f4*/ 	.word	0x00002ac0


	//   ....[1]....
        /*09f8*/ 	.word	0x00002fb0


	//   ....[2]....
        /*09fc*/ 	.word	0x00003010


	//   ....[3]....
        /*0a00*/ 	.word	0x00003f20


	//   ....[4]....
        /*0a04*/ 	.word	0x00005080


	//   ....[5]....
        /*0a08*/ 	.word	0x000050c0


	//   ....[6]....
        /*0a0c*/ 	.word	0x00009440


	//   ....[7]....
        /*0a10*/ 	.word	0x000094c0


	//   ....[8]....
        /*0a14*/ 	.word	0x000094f0


	//   ....[9]....
        /*0a18*/ 	.word	0x00009560


	//----- nvinfo : EIATTR_MAX_THREADS
	.align		4
.L_49:
        /*0a1c*/ 	.byte	0x04, 0x05
        /*0a1e*/ 	.short	(.L_51 - .L_50)
.L_50:
        /*0a20*/ 	.word	0x00000100
        /*0a24*/ 	.word	0x00000001
        /*0a28*/ 	.word	0x00000001


	//----- nvinfo : EIATTR_CRS_STACK_SIZE
	.align		4
.L_51:
        /*0a2c*/ 	.byte	0x04, 0x1e
        /*0a2e*/ 	.short	(.L_53 - .L_52)
.L_52:
        /*0a30*/ 	.word	0x00000000


	//----- nvinfo : EIATTR_CBANK_PARAM_SIZE
	.align		4
.L_53:
        /*0a34*/ 	.byte	0x03, 0x19
        /*0a36*/ 	.short	0x0800


	//----- nvinfo : EIATTR_PARAM_CBANK
	.align		4
        /*0a38*/ 	.byte	0x04, 0x0a
        /*0a3a*/ 	.short	(.L_55 - .L_54)
	.align		4
.L_54:
        /*0a3c*/ 	.word	index@(.nv.constant0._ZN7cutlass13device_kernelINS_4gemm6kernel13GemmUniversalIN4cute5tupleIJiiiiEEENS1_10collective13CollectiveMmaINS1_35MainloopSm100TmaUmmaWarpSpecializedILi5ELi2ELi4ENS5_IJNS4_1CILi1EEENSA_ILi2EEESB_EEEEENS5_IJNSA_ILi128EEESF_NSA_ILi64EEEEEENS_6half_tENS5_IJlSB_lEEESI_NS5_IJSB_llEEENS4_8TiledMMAINS4_8MMA_AtomIJNS4_20SM100_MMA_F16BF16_SSISI_SI_fLi128ELi128ELNS4_4UMMA5MajorE0ELSP_1ELNSO_7ScaleInE0ELSQ_0EEEEEENS4_6LayoutINS5_IJSB_SB_SB_EEENS5_IJNSA_ILi0EEESV_SV_EEEEENS5_IJNS4_10UnderscoreESY_SY_EEEEENS4_23SM90_TMA_LOAD_MULTICASTENS4_14ComposedLayoutINS4_7SwizzleILi3ELi4ELi3EEENS4_18smem_ptr_flag_bitsILi16EEENST_INS5_IJNSA_ILi8EEESG_EEENS5_IJSG_SB_EEEEEEEvNS4_8identityENS4_13SM90_TMA_LOADENS12_IS14_S16_NST_INS5_IJSG_S17_EEENS5_IJSB_SG_EEEEEEEvS1C_EENS_8epilogue10collective18CollectiveEpilogueINS1J_23Sm100TmaWarpSpecializedILi4ELi2ELi32ELb1ELb0EEEJSH_NS5_IJNST_ISF_SB_EENST_INSA_ILi32EEESB_EEEEESI_SJ_SI_SJ_NS1J_6fusion15FusionCallbacksIS1N_NS1S_17LinearCombinationISI_fSI_fLNS_15FloatRoundStyleE2EEESH_S1R_JEEENS4_5SM1004TMEM4LOAD26SM100_TMEM_LOAD_32dp32b32xES1D_NS12_INS13_ILi2ELi4ELi3EEES16_NST_INS5_IJS17_S1P_EEENS5_IJS1P_SB_EEEEEEENS4_39AutoVectorizingCopyWithAssumedAlignmentILi128EEENS4_14SM90_TMA_STOREES26_S28_S28_EEEvvEEEEvNT_6ParamsE)
        /*0a40*/ 	.short	0x0380
        /*0a42*/ 	.short	0x0800


	//----- nvinfo : EIATTR_SW_WAR
	.align		4
.L_55:
        /*0a44*/ 	.byte	0x04, 0x36
        /*0a46*/ 	.short	(.L_57 - .L_56)
.L_56:
        /*0a48*/ 	.word	0x00000008
.L_57:


//--------------------- .nv.callgraph             --------------------------
	.section	.nv.callgraph,"",@"SHT_CUDA_CALLGRAPH"
	.align	4
	.sectionentsize	8
	.align		4
        /*0000*/ 	.word	0x00000000
	.align		4
        /*0004*/ 	.word	0xffffffff
	.align		4
        /*0008*/ 	.word	index@(_ZN7cutlass13device_kernelINS_4gemm6kernel13GemmUniversalIN4cute5tupleIJiiiiEEENS1_10collective13CollectiveMmaINS1_35MainloopSm100TmaUmmaWarpSpecializedILi5ELi2ELi4ENS5_IJNS4_1CILi1EEENSA_ILi2EEESB_EEEEENS5_IJNSA_ILi128EEESF_NSA_ILi64EEEEEENS_6half_tENS5_IJlSB_lEEESI_NS5_IJSB_llEEENS4_8TiledMMAINS4_8MMA_AtomIJNS4_20SM100_MMA_F16BF16_SSISI_SI_fLi128ELi128ELNS4_4UMMA5MajorE0ELSP_1ELNSO_7ScaleInE0ELSQ_0EEEEEENS4_6LayoutINS5_IJSB_SB_SB_EEENS5_IJNSA_ILi0EEESV_SV_EEEEENS5_IJNS4_10UnderscoreESY_SY_EEEEENS4_23SM90_TMA_LOAD_MULTICASTENS4_14ComposedLayoutINS4_7SwizzleILi3ELi4ELi3EEENS4_18smem_ptr_flag_bitsILi16EEENST_INS5_IJNSA_ILi8EEESG_EEENS5_IJSG_SB_EEEEEEEvNS4_8identityENS4_13SM90_TMA_LOADENS12_IS14_S16_NST_INS5_IJSG_S17_EEENS5_IJSB_SG_EEEEEEEvS1C_EENS_8epilogue10collective18CollectiveEpilogueINS1J_23Sm100TmaWarpSpecializedILi4ELi2ELi32ELb1ELb0EEEJSH_NS5_IJNST_ISF_SB_EENST_INSA_ILi32EEESB_EEEEESI_SJ_SI_SJ_NS1J_6fusion15FusionCallbacksIS1N_NS1S_17LinearCombinationISI_fSI_fLNS_15FloatRoundStyleE2EEESH_S1R_JEEENS4_5SM1004TMEM4LOAD26SM100_TMEM_LOAD_32dp32b32xES1D_NS12_INS13_ILi2ELi4ELi3EEES16_NST_INS5_IJS17_S1P_EEENS5_IJS1P_SB_EEEEEEENS4_39AutoVectorizingCopyWithAssumedAlignmentILi128EEENS4_14SM90_TMA_STOREES26_S28_S28_EEEvvEEEEvNT_6ParamsE)
	.align		4
        /*000c*/ 	.word	index@(__assertfail)
	.align		4
        /*0010*/ 	.word	0x00000000
	.align		4
        /*0014*/ 	.word	0xfffffffe
	.align		4
        /*0018*/ 	.word	0x00000000
	.align		4
        /*001c*/ 	.word	0xfffffffd
	.align		4
        /*0020*/ 	.word	0x00000000
	.align		4
        /*0024*/ 	.word	0xfffffffc


//--------------------- .nv.constant4             --------------------------
	.section	.nv.constant4,"a",@progbits
	.align	8
	.align		8
.nv.constant4:
        /*0000*/ 	.dword	__assertfail
	.align		8
        /*0008*/ 	.dword	__unnamed_1
	.align		8
        /*0010*/ 	.dword	__unnamed_2
	.align		8
        /*0018*/ 	.dword	_ZN40_INTERNAL_4b0965cb_4_k_cu_c2b6cc01_346344cuda3std3__45__cpo5beginE
	.align		8
        /*0020*/ 	.dword	_ZN40_INTERNAL_4b0965cb_4_k_cu_c2b6cc01_346344cuda3std3__45__cpo3endE
	.align		8
        /*0028*/ 	.dword	_ZN40_INTERNAL_4b0965cb_4_k_cu_c2b6cc01_346344cuda3std3__45__cpo6cbeginE
	.align		8
        /*0030*/ 	.dword	_ZN40_INTERNAL_4b0965cb_4_k_cu_c2b6cc01_346344cuda3std3__45__cpo4cendE
	.align		8
        /*0038*/ 	.dword	_ZN40_INTERNAL_4b0965cb_4_k_cu_c2b6cc01_346344cuda3std3__442_GLOBAL__N__4b0965cb_4_k_cu_c2b6cc01_346346ignoreE
	.align		8
        /*0040*/ 	.dword	_ZN40_INTERNAL_4b0965cb_4_k_cu_c2b6cc01_346344cuda3std3__419piecewise_constructE
	.align		8
        /*0048*/ 	.dword	_ZN40_INTERNAL_4b0965cb_4_k_cu_c2b6cc01_346344cuda3std3__48in_placeE
	.align		8
        /*0050*/ 	.dword	_ZN40_INTERNAL_4b0965cb_4_k_cu_c2b6cc01_346344cuda3std6ranges3__45__cpo4swapE
	.align		8
        /*0058*/ 	.dword	_ZN40_INTERNAL_4b0965cb_4_k_cu_c2b6cc01_346344cuda3std6ranges3__45__cpo9iter_moveE
	.align		8
        /*0060*/ 	.dword	_ZN40_INTERNAL_4b0965cb_4_k_cu_c2b6cc01_346344cute7productE
	.align		8
        /*0068*/ 	.dword	_ZN40_INTERNAL_4b0965cb_4_k_cu_c2b6cc01_346344cute1_E
	.align		8
        /*0070*/ 	.dword	$str$25
	.align		8
        /*0078*/ 	.dword	$str$26
	.align		8
        /*0080*/ 	.dword	$str$27
	.align		8
        /*0088*/ 	.dword	$str$28


//--------------------- .text._ZN7cutlass13device_kernelINS_4gemm6kernel13GemmUniversalIN4cute5tupleIJiiiiEEENS1_10collective13CollectiveMmaINS1_35MainloopSm100TmaUmmaWarpSpecializedILi5ELi2ELi4ENS5_IJNS4_1CILi1EEENSA_ILi2EEESB_EEEEENS5_IJNSA_ILi128EEESF_NSA_ILi64EEEEEENS_6half_tENS5_IJlSB_lEEESI_NS5_IJSB_llEEENS4_8TiledMMAINS4_8MMA_AtomIJNS4_20SM100_MMA_F16BF16_SSISI_SI_fLi128ELi128ELNS4_4UMMA5MajorE0ELSP_1ELNSO_7ScaleInE0ELSQ_0EEEEEENS4_6LayoutINS5_IJSB_SB_SB_EEENS5_IJNSA_ILi0EEESV_SV_EEEEENS5_IJNS4_10UnderscoreESY_SY_EEEEENS4_23SM90_TMA_LOAD_MULTICASTENS4_14ComposedLayoutINS4_7SwizzleILi3ELi4ELi3EEENS4_18smem_ptr_flag_bitsILi16EEENST_INS5_IJNSA_ILi8EEESG_EEENS5_IJSG_SB_EEEEEEEvNS4_8identityENS4_13SM90_TMA_LOADENS12_IS14_S16_NST_INS5_IJSG_S17_EEENS5_IJSB_SG_EEEEEEEvS1C_EENS_8epilogue10collective18CollectiveEpilogueINS1J_23Sm100TmaWarpSpecializedILi4ELi2ELi32ELb1ELb0EEEJSH_NS5_IJNST_ISF_SB_EENST_INSA_ILi32EEESB_EEEEESI_SJ_SI_SJ_NS1J_6fusion15FusionCallbacksIS1N_NS1S_17LinearCombinationISI_fSI_fLNS_15FloatRoundStyleE2EEESH_S1R_JEEENS4_5SM1004TMEM4LOAD26SM100_TMEM_LOAD_32dp32b32xES1D_NS12_INS13_ILi2ELi4ELi3EEES16_NST_INS5_IJS17_S1P_EEENS5_IJS1P_SB_EEEEEEENS4_39AutoVectorizingCopyWithAssumedAlignmentILi128EEENS4_14SM90_TMA_STOREES26_S28_S28_EEEvvEEEEvNT_6ParamsE --------------------------
	.section	.text._ZN7cutlass13device_kernelINS_4gemm6kernel13GemmUniversalIN4cute5tupleIJiiiiEEENS1_10collective13CollectiveMmaINS1_35MainloopSm100TmaUmmaWarpSpecializedILi5ELi2ELi4ENS5_IJNS4_1CILi1EEENSA_ILi2EEESB_EEEEENS5_IJNSA_ILi128EEESF_NSA_ILi64EEEEEENS_6half_tENS5_IJlSB_lEEESI_NS5_IJSB_llEEENS4_8TiledMMAINS4_8MMA_AtomIJNS4_20SM100_MMA_F16BF16_SSISI_SI_fLi128ELi128ELNS4_4UMMA5MajorE0ELSP_1ELNSO_7ScaleInE0ELSQ_0EEEEEENS4_6LayoutINS5_IJSB_SB_SB_EEENS5_IJNSA_ILi0EEESV_SV_EEEEENS5_IJNS4_10UnderscoreESY_SY_EEEEENS4_23SM90_TMA_LOAD_MULTICASTENS4_14ComposedLayoutINS4_7SwizzleILi3ELi4ELi3EEENS4_18smem_ptr_flag_bitsILi16EEENST_INS5_IJNSA_ILi8EEESG_EEENS5_IJSG_SB_EEEEEEEvNS4_8identityENS4_13SM90_TMA_LOADENS12_IS14_S16_NST_INS5_IJSG_S17_EEENS5_IJSB_SG_EEEEEEEvS1C_EENS_8epilogue10collective18CollectiveEpilogueINS1J_23Sm100TmaWarpSpecializedILi4ELi2ELi32ELb1ELb0EEEJSH_NS5_IJNST_ISF_SB_EENST_INSA_ILi32EEESB_EEEEESI_SJ_SI_SJ_NS1J_6fusion15FusionCallbacksIS1N_NS1S_17LinearCombinationISI_fSI_fLNS_15FloatRoundStyleE2EEESH_S1R_JEEENS4_5SM1004TMEM4LOAD26SM100_TMEM_LOAD_32dp32b32xES1D_NS12_INS13_ILi2ELi4ELi3EEES16_NST_INS5_IJS17_S1P_EEENS5_IJS1P_SB_EEEEEEENS4_39AutoVectorizingCopyWithAssumedAlignmentILi128EEENS4_14SM90_TMA_STOREES26_S28_S28_EEEvvEEEEvNT_6ParamsE,"ax",@progbits
	.align	128
.text._ZN7cutlass13device_kernelINS_4gemm6kernel13GemmUniversalIN4cute5tupleIJiiiiEEENS1_10collective13CollectiveMmaINS1_35MainloopSm100TmaUmmaWarpSpecializedILi5ELi2ELi4ENS5_IJNS4_1CILi1EEENSA_ILi2EEESB_EEEEENS5_IJNSA_ILi128EEESF_NSA_ILi64EEEEEENS_6half_tENS5_IJlSB_lEEESI_NS5_IJSB_llEEENS4_8TiledMMAINS4_8MMA_AtomIJNS4_20SM100_MMA_F16BF16_SSISI_SI_fLi128ELi128ELNS4_4UMMA5MajorE0ELSP_1ELNSO_7ScaleInE0ELSQ_0EEEEEENS4_6LayoutINS5_IJSB_SB_SB_EEENS5_IJNSA_ILi0EEESV_SV_EEEEENS5_IJNS4_10UnderscoreESY_SY_EEEEENS4_23SM90_TMA_LOAD_MULTICASTENS4_14ComposedLayoutINS4_7SwizzleILi3ELi4ELi3EEENS4_18smem_ptr_flag_bitsILi16EEENST_INS5_IJNSA_ILi8EEESG_EEENS5_IJSG_SB_EEEEEEEvNS4_8identityENS4_13SM90_TMA_LOADENS12_IS14_S16_NST_INS5_IJSG_S17_EEENS5_IJSB_SG_EEEEEEEvS1C_EENS_8epilogue10collective18CollectiveEpilogueINS1J_23Sm100TmaWarpSpecializedILi4ELi2ELi32ELb1ELb0EEEJSH_NS5_IJNST_ISF_SB_EENST_INSA_ILi32EEESB_EEEEESI_SJ_SI_SJ_NS1J_6fusion15FusionCallbacksIS1N_NS1S_17LinearCombinationISI_fSI_fLNS_15FloatRoundStyleE2EEESH_S1R_JEEENS4_5SM1004TMEM4LOAD26SM100_TMEM_LOAD_32dp32b32xES1D_NS12_INS13_ILi2ELi4ELi3EEES16_NST_INS5_IJS17_S1P_EEENS5_IJS1P_SB_EEEEEEENS4_39AutoVectorizingCopyWithAssumedAlignmentILi128EEENS4_14SM90_TMA_STOREES26_S28_S28_EEEvvEEEEvNT_6ParamsE:
        .type           _ZN7cutlass13device_kernelINS_4gemm6kernel13GemmUniversalIN4cute5tupleIJiiiiEEENS1_10collective13CollectiveMmaINS1_35MainloopSm100TmaUmmaWarpSpecializedILi5ELi2ELi4ENS5_IJNS4_1CILi1EEENSA_ILi2EEESB_EEEEENS5_IJNSA_ILi128EEESF_NSA_ILi64EEEEEENS_6half_tENS5_IJlSB_lEEESI_NS5_IJSB_llEEENS4_8TiledMMAINS4_8MMA_AtomIJNS4_20SM100_MMA_F16BF16_SSISI_SI_fLi128ELi128ELNS4_4UMMA5MajorE0ELSP_1ELNSO_7ScaleInE0ELSQ_0EEEEEENS4_6LayoutINS5_IJSB_SB_SB_EEENS5_IJNSA_ILi0EEESV_SV_EEEEENS5_IJNS4_10UnderscoreESY_SY_EEEEENS4_23SM90_TMA_LOAD_MULTICASTENS4_14ComposedLayoutINS4_7SwizzleILi3ELi4ELi3EEENS4_18smem_ptr_flag_bitsILi16EEENST_INS5_IJNSA_ILi8EEESG_EEENS5_IJSG_SB_EEEEEEEvNS4_8identityENS4_13SM90_TMA_LOADENS12_IS14_S16_NST_INS5_IJSG_S17_EEENS5_IJSB_SG_EEEEEEEvS1C_EENS_8epilogue10collective18CollectiveEpilogueINS1J_23Sm100TmaWarpSpecializedILi4ELi2ELi32ELb1ELb0EEEJSH_NS5_IJNST_ISF_SB_EENST_INSA_ILi32EEESB_EEEEESI_SJ_SI_SJ_NS1J_6fusion15FusionCallbacksIS1N_NS1S_17LinearCombinationISI_fSI_fLNS_15FloatRoundStyleE2EEESH_S1R_JEEENS4_5SM1004TMEM4LOAD26SM100_TMEM_LOAD_32dp32b32xES1D_NS12_INS13_ILi2ELi4ELi3EEES16_NST_INS5_IJS17_S1P_EEENS5_IJS1P_SB_EEEEEEENS4_39AutoVectorizingCopyWithAssumedAlignmentILi128EEENS4_14SM90_TMA_STOREES26_S28_S28_EEEvvEEEEvNT_6ParamsE,@function
        .size           _ZN7cutlass13device_kernelINS_4gemm6kernel13GemmUniversalIN4cute5tupleIJiiiiEEENS1_10collective13CollectiveMmaINS1_35MainloopSm100TmaUmmaWarpSpecializedILi5ELi2ELi4ENS5_IJNS4_1CILi1EEENSA_ILi2EEESB_EEEEENS5_IJNSA_ILi128EEESF_NSA_ILi64EEEEEENS_6half_tENS5_IJlSB_lEEESI_NS5_IJSB_llEEENS4_8TiledMMAINS4_8MMA_AtomIJNS4_20SM100_MMA_F16BF16_SSISI_SI_fLi128ELi128ELNS4_4UMMA5MajorE0ELSP_1ELNSO_7ScaleInE0ELSQ_0EEEEEENS4_6LayoutINS5_IJSB_SB_SB_EEENS5_IJNSA_ILi0EEESV_SV_EEEEENS5_IJNS4_10UnderscoreESY_SY_EEEEENS4_23SM90_TMA_LOAD_MULTICASTENS4_14ComposedLayoutINS4_7SwizzleILi3ELi4ELi3EEENS4_18smem_ptr_flag_bitsILi16EEENST_INS5_IJNSA_ILi8EEESG_EEENS5_IJSG_SB_EEEEEEEvNS4_8identityENS4_13SM90_TMA_LOADENS12_IS14_S16_NST_INS5_IJSG_S17_EEENS5_IJSB_SG_EEEEEEEvS1C_EENS_8epilogue10collective18CollectiveEpilogueINS1J_23Sm100TmaWarpSpecializedILi4ELi2ELi32ELb1ELb0EEEJSH_NS5_IJNST_ISF_SB_EENST_INSA_ILi32EEESB_EEEEESI_SJ_SI_SJ_NS1J_6fusion15FusionCallbacksIS1N_NS1S_17LinearCombinationISI_fSI_fLNS_15FloatRoundStyleE2EEESH_S1R_JEEENS4_5SM1004TMEM4LOAD26SM100_TMEM_LOAD_32dp32b32xES1D_NS12_INS13_ILi2ELi4ELi3EEES16_NST_INS5_IJS17_S1P_EEENS5_IJS1P_SB_EEEEEEENS4_39AutoVectorizingCopyWithAssumedAlignmentILi128EEENS4_14SM90_TMA_STOREES26_S28_S28_EEEvvEEEEvNT_6ParamsE,(.L_x_186 - _ZN7cutlass13device_kernelINS_4gemm6kernel13GemmUniversalIN4cute5tupleIJiiiiEEENS1_10collective13CollectiveMmaINS1_35MainloopSm100TmaUmmaWarpSpecializedILi5ELi2ELi4ENS5_IJNS4_1CILi1EEENSA_ILi2EEESB_EEEEENS5_IJNSA_ILi128EEESF_NSA_ILi64EEEEEENS_6half_tENS5_IJlSB_lEEESI_NS5_IJSB_llEEENS4_8TiledMMAINS4_8MMA_AtomIJNS4_20SM100_MMA_F16BF16_SSISI_SI_fLi128ELi128ELNS4_4UMMA5MajorE0ELSP_1ELNSO_7ScaleInE0ELSQ_0EEEEEENS4_6LayoutINS5_IJSB_SB_SB_EEENS5_IJNSA_ILi0EEESV_SV_EEEEENS5_IJNS4_10UnderscoreESY_SY_EEEEENS4_23SM90_TMA_LOAD_MULTICASTENS4_14ComposedLayoutINS4_7SwizzleILi3ELi4ELi3EEENS4_18smem_ptr_flag_bitsILi16EEENST_INS5_IJNSA_ILi8EEESG_EEENS5_IJSG_SB_EEEEEEEvNS4_8identityENS4_13SM90_TMA_LOADENS12_IS14_S16_NST_INS5_IJSG_S17_EEENS5_IJSB_SG_EEEEEEEvS1C_EENS_8epilogue10collective18CollectiveEpilogueINS1J_23Sm100TmaWarpSpecializedILi4ELi2ELi32ELb1ELb0EEEJSH_NS5_IJNST_ISF_SB_EENST_INSA_ILi32EEESB_EEEEESI_SJ_SI_SJ_NS1J_6fusion15FusionCallbacksIS1N_NS1S_17LinearCombinationISI_fSI_fLNS_15FloatRoundStyleE2EEESH_S1R_JEEENS4_5SM1004TMEM4LOAD26SM100_TMEM_LOAD_32dp32b32xES1D_NS12_INS13_ILi2ELi4ELi3EEES16_NST_INS5_IJS17_S1P_EEENS5_IJS1P_SB_EEEEEEENS4_39AutoVectorizingCopyWithAssumedAlignmentILi128EEENS4_14SM90_TMA_STOREES26_S28_S28_EEEvvEEEEvNT_6ParamsE)
        .other          _ZN7cutlass13device_kernelINS_4gemm6kernel13GemmUniversalIN4cute5tupleIJiiiiEEENS1_10collective13CollectiveMmaINS1_35MainloopSm100TmaUmmaWarpSpecializedILi5ELi2ELi4ENS5_IJNS4_1CILi1EEENSA_ILi2EEESB_EEEEENS5_IJNSA_ILi128EEESF_NSA_ILi64EEEEEENS_6half_tENS5_IJlSB_lEEESI_NS5_IJSB_llEEENS4_8TiledMMAINS4_8MMA_AtomIJNS4_20SM100_MMA_F16BF16_SSISI_SI_fLi128ELi128ELNS4_4UMMA5MajorE0ELSP_1ELNSO_7ScaleInE0ELSQ_0EEEEEENS4_6LayoutINS5_IJSB_SB_SB_EEENS5_IJNSA_ILi0EEESV_SV_EEEEENS5_IJNS4_10UnderscoreESY_SY_EEEEENS4_23SM90_TMA_LOAD_MULTICASTENS4_14ComposedLayoutINS4_7SwizzleILi3ELi4ELi3EEENS4_18smem_ptr_flag_bitsILi16EEENST_INS5_IJNSA_ILi8EEESG_EEENS5_IJSG_SB_EEEEEEEvNS4_8identityENS4_13SM90_TMA_LOADENS12_IS14_S16_NST_INS5_IJSG_S17_EEENS5_IJSB_SG_EEEEEEEvS1C_EENS_8epilogue10collective18CollectiveEpilogueINS1J_23Sm100TmaWarpSpecializedILi4ELi2ELi32ELb1ELb0EEEJSH_NS5_IJNST_ISF_SB_EENST_INSA_ILi32EEESB_EEEEESI_SJ_SI_SJ_NS1J_6fusion15FusionCallbacksIS1N_NS1S_17LinearCombinationISI_fSI_fLNS_15FloatRoundStyleE2EEESH_S1R_JEEENS4_5SM1004TMEM4LOAD26SM100_TMEM_LOAD_32dp32b32xES1D_NS12_INS13_ILi2ELi4ELi3EEES16_NST_INS5_IJS17_S1P_EEENS5_IJS1P_SB_EEEEEEENS4_39AutoVectorizingCopyWithAssumedAlignmentILi128EEENS4_14SM90_TMA_STOREES26_S28_S28_EEEvvEEEEvNT_6ParamsE,@"STO_CUDA_ENTRY STV_DEFAULT"
_ZN7cutlass13device_kernelINS_4gemm6kernel13GemmUniversalIN4cute5tupleIJiiiiEEENS1_10collective13CollectiveMmaINS1_35MainloopSm100TmaUmmaWarpSpecializedILi5ELi2ELi4ENS5_IJNS4_1CILi1EEENSA_ILi2EEESB_EEEEENS5_IJNSA_ILi128EEESF_NSA_ILi64EEEEEENS_6half_tENS5_IJlSB_lEEESI_NS5_IJSB_llEEENS4_8TiledMMAINS4_8MMA_AtomIJNS4_20SM100_MMA_F16BF16_SSISI_SI_fLi128ELi128ELNS4_4UMMA5MajorE0ELSP_1ELNSO_7ScaleInE0ELSQ_0EEEEEENS4_6LayoutINS5_IJSB_SB_SB_EEENS5_IJNSA_ILi0EEESV_SV_EEEEENS5_IJNS4_10UnderscoreESY_SY_EEEEENS4_23SM90_TMA_LOAD_MULTICASTENS4_14ComposedLayoutINS4_7SwizzleILi3ELi4ELi3EEENS4_18smem_ptr_flag_bitsILi16EEENST_INS5_IJNSA_ILi8EEESG_EEENS5_IJSG_SB_EEEEEEEvNS4_8identityENS4_13SM90_TMA_LOADENS12_IS14_S16_NST_INS5_IJSG_S17_EEENS5_IJSB_SG_EEEEEEEvS1C_EENS_8epilogue10collective18CollectiveEpilogueINS1J_23Sm100TmaWarpSpecializedILi4ELi2ELi32ELb1ELb0EEEJSH_NS5_IJNST_ISF_SB_EENST_INSA_ILi32EEESB_EEEEESI_SJ_SI_SJ_NS1J_6fusion15FusionCallbacksIS1N_NS1S_17LinearCombinationISI_fSI_fLNS_15FloatRoundStyleE2EEESH_S1R_JEEENS4_5SM1004TMEM4LOAD26SM100_TMEM_LOAD_32dp32b32xES1D_NS12_INS13_ILi2ELi4ELi3EEES16_NST_INS5_IJS17_S1P_EEENS5_IJS1P_SB_EEEEEEENS4_39AutoVectorizingCopyWithAssumedAlignmentILi128EEENS4_14SM90_TMA_STOREES26_S28_S28_EEEvvEEEEvNT_6ParamsE:
[----:B------:R-:W1:Y:S01]  /*0000*/  LDC R1, c[0x0][0x37c] ;  /* 0x0000df00ff017b82 */ /* 0x000e620000000800 */
[----:B------:R-:W2:Y:S01]  /*0010*/  S2R R94, SR_TID.X ;  /* 0x00000000005e7919 */ /* 0x000ea20000002100 */
[----:B------:R-:W3:Y:S01]  /*0020*/  LDCU.64 UR8, c[0x0][0x890] ;  /* 0x00011200ff0877ac */ /* 0x000ee20008000a00 */
[----:B------:R-:W-:Y:S02]  /*0030*/  PRMT R80, RZ, 0x7610, R80 ;  /* 0x00007610ff507816 */ /* 0x000fe40000000050 */
[----:B------:R-:W-:Y:S01]  /*0040*/  ELECT P3, URZ, PT ;  /* 0x0000000000ff782f */ /* 0x000fe20003860000 */
[----:B---3--:R-:W-:-:S04]  /*0050*/  UISETP.NE.U32.AND UP0, UPT, UR8, URZ, UPT ;  /* 0x000000ff0800728c */ /* 0x008fc8000bf05070 */
[----:B------:R-:W-:Y:S01]  /*0060*/  UISETP.NE.AND.EX UP0, UPT, UR9, URZ, UPT, UP0 ;  /* 0x000000ff0900728c */ /* 0x000fe2000bf05300 */
[----:B--2---:R-:W-:-:S05]  /*0070*/  SHF.R.U32.HI R81, RZ, 0x5, R94 ;  /* 0x00000005ff517819 */ /* 0x004fca000001165e */
[----:B------:R-:W2:Y:S02]  /*0080*/  SHFL.IDX PT, R0, R81, RZ, 0x1f ;  /* 0x00001fff51007589 */ /* 0x000ea400000e0000 */
[----:B--2---:R-:W-:Y:S01]  /*0090*/  R2UR UR17, R0 ;  /* 0x00000000001172ca */ /* 0x004fe200000e0000 */
[----:B-1----:R-:W-:-:S14]  /*00a0*/  BRA.U UP0, `(.L_x_0) ;  /* 0x0000000100307547 */ /* 0x002fdc000b800000 */
[----:B------:R-:W1:Y:S02]  /*00b0*/  LDCU.64 UR4, c[0x0][0x888] ;  /* 0x00011100ff0477ac */ /* 0x000e640008000a00 */
[----:B-1----:R-:W-:-:S04]  /*00c0*/  UISETP.NE.U32.AND UP0, UPT, UR4, URZ, UPT ;  /* 0x000000ff0400728c */ /* 0x002fc8000bf05070 */
[----:B------:R-:W-:-:S09]  /*00d0*/  UISETP.NE.AND.EX UP0, UPT, UR5, URZ, UPT, UP0 ;  /* 0x000000ff0500728c */ /* 0x000fd2000bf05300 */
[----:B------:R-:W-:Y:S05]  /*00e0*/  BRA.U !UP0, `(.L_x_1) ;  /* 0x0000000108147547 */ /* 0x000fea000b800000 */
[----:B------:R-:W1:Y:S01]  /*00f0*/  LDC.64 R2, c[0x0][0x888] ;  /* 0x00022200ff027b82 */ /* 0x000e620000000a00 */
[----:B------:R-:W1:Y:S02]  /*0100*/  LDCU.64 UR4, c[0x0][0x358] ;  /* 0x00006b00ff0477ac */ /* 0x000e640008000a00 */
[----:B-1----:R1:W5:Y:S01]  /*0110*/  LDG.E R41, desc[UR4][R2.64] ;  /* 0x0000000402297981 */ /* 0x002362000c1e1900 */
[----:B------:R-:W-:Y:S01]  /*0120*/  HFMA2 R80, -RZ, RZ, 0, 5.9604644775390625e-08 ;  /* 0x00000001ff507431 */ /* 0x000fe200000001ff */
[----:B------:R-:W-:Y:S05]  /*0130*/  BRA `(.L_x_0) ;  /* 0x00000000000c7947 */ /* 0x000fea0003800000 */
.L_x_1:
[----:B------:R-:W1:Y:S01]  /*0140*/  LDCU UR4, c[0x0][0x880] ;  /* 0x00011000ff0477ac */ /* 0x000e620008000800 */
[----:B------:R-:W-:Y:S01]  /*0150*/  HFMA2 R80, -RZ, RZ, 0, 5.9604644775390625e-08 ;  /* 0x00000001ff507431 */ /* 0x000fe200000001ff */
[----:B-1----:R-:W-:-:S07]  /*0160*/  MOV R41, UR4 ;  /* 0x0000000400297c02 */ /* 0x002fce0008000f00 */
.L_x_0:
[----:B------:R-:W2:Y:S02]  /*0170*/  LDCU.64 UR4, c[0x0][0x8b0] ;  /* 0x00011600ff0477ac */ /* 0x000ea40008000a00 */
[----:B--2---:R-:W-:-:S04]  /*0180*/  UISETP.NE.U32.AND UP0, UPT, UR4, URZ, UPT ;  /* 0x000000ff0400728c */ /* 0x004fc8000bf05070 */
[----:B------:R-:W-:-:S09]  /*0190*/  UISETP.NE.AND.EX UP0, UPT, UR5, URZ, UPT, UP0 ;  /* 0x000000ff0500728c */ /* 0x000fd2000bf05300 */
[----:B------:R-:W-:Y:S05]  /*01a0*/  BRA.U UP0, `(.L_x_2) ;  /* 0x0000000100287547 */ /* 0x000fea000b800000 */
[----:B------:R-:W2:Y:S02]  /*01b0*/  LDCU.64 UR4, c[0x0][0x8a8] ;  /* 0x00011500ff0477ac */ /* 0x000ea40008000a00 */
[----:B--2---:R-:W-:-:S04]  /*01c0*/  UISETP.NE.U32.AND UP0, UPT, UR4, URZ, UPT ;  /* 0x000000ff0400728c */ /* 0x004fc8000bf05070 */
[----:B------:R-:W-:-:S09]  /*01d0*/  UISETP.NE.AND.EX UP0, UPT, UR5, URZ, UPT, UP0 ;  /* 0x000000ff0500728c */ /* 0x000fd2000bf05300 */
[----:B------:R-:W-:Y:S05]  /*01e0*/  BRA.U !UP0, `(.L_x_3) ;  /* 0x0000000108107547 */ /* 0x000fea000b800000 */
[----:B------:R-:W2:Y:S01]  /*01f0*/  LDC.64 R38, c[0x0][0x8a8] ;  /* 0x00022a00ff267b82 */ /* 0x000ea20000000a00 */
[----:B------:R-:W2:Y:S02]  /*0200*/  LDCU.64 UR4, c[0x0][0x358] ;  /* 0x00006b00ff0477ac */ /* 0x000ea40008000a00 */
[----:B--2---:R2:W5:Y:S01]  /*0210*/  LDG.E R38, desc[UR4][R38.64] ;  /* 0x0000000426267981 */ /* 0x004562000c1e1900 */
[----:B------:R-:W-:Y:S05]  /*0220*/  BRA `(.L_x_2) ;  /* 0x0000000000087947 */ /* 0x000fea0003800000 */
.L_x_3:
[----:B------:R-:W2:Y:S02]  /*0230*/  LDCU UR4, c[0x0][0x8a0] ;  /* 0x00011400ff0477ac */ /* 0x000ea40008000800 */
[----:B--2---:R-:W-:Y:S02]  /*0240*/  MOV R38, UR4 ;  /* 0x0000000400267c02 */ /* 0x004fe40008000f00 */
.L_x_2:
[----:B------:R-:W-:Y:S01]  /*0250*/  IMAD.U32 R0, RZ, RZ, UR17 ;  /* 0x00000011ff007e24 */ /* 0x000fe2000f8e00ff */
[----:B------:R-:W-:Y:S04]  /*0260*/  BSSY.RECONVERGENT B0, `(.L_x_4) ;  /* 0x000000c000007945 */ /* 0x000fe80003800200 */
[C---:B------:R-:W-:Y:S02]  /*0270*/  ISETP.NE.OR P1, PT, R0.reuse, 0x1, !P3 ;  /* 0x000000010000780c */ /* 0x040fe40005f25670 */
[----:B------:R-:W-:-:S11]  /*0280*/  ISETP.NE.OR P0, PT, R0, 0x3, !P3 ;  /* 0x000000030000780c */ /* 0x000fd60005f05670 */
[----:B------:R-:W-:Y:S05]  /*0290*/  @P1 BRA `(.L_x_5) ;  /* 0x0000000000201947 */ /* 0x000fea0003800000 */
[----:B------:R-:W3:Y:S02]  /*02a0*/  LDCU.64 UR4, c[0x0][0x348] ;  /* 0x00006900ff0477ac */ /* 0x000ee40008000a00 */
[----:B---3--:R-:W-:Y:S02]  /*02b0*/  UIADD3 UR6, UP1, UPT, UR4, 0x80, URZ ;  /* 0x0000008004067890 */ /* 0x008fe4000ff3e0ff */
[----:B------:R-:W-:Y:S02]  /*02c0*/  UIADD3 UR4, UP0, UPT, UR4, 0x180, URZ ;  /* 0x0000018004047890 */ /* 0x000fe4000ff1e0ff */
[----:B------:R-:W-:Y:S02]  /*02d0*/  UIADD3.X UR7, UPT, UPT, URZ, UR5, URZ, UP1, !UPT ;  /* 0x00000005ff077290 */ /* 0x000fe40008ffe4ff */
[----:B------:R-:W-:-:S07]  /*02e0*/  UIADD3.X UR5, UPT, UPT, URZ, UR5, URZ, UP0, !UPT ;  /* 0x00000005ff057290 */ /* 0x000fce00087fe4ff */
[----:B------:R3:W-:Y:S02]  /*02f0*/  UTMACCTL.PF [UR6] ;  /* 0x00000000060079b9 */ /* 0x0007e40008040000 */
[----:B------:R3:W-:Y:S02]  /*0300*/  UTMACCTL.PF [UR4] ;  /* 0x00000000040079b9 */ /* 0x0007e40008040000 */
[----:B---3--:R-:W-:Y:S01]  /*0310*/  NOP ;  /* 0x0000000000007918 */ /* 0x008fe20000000000 */
.L_x_5:
[----:B------:R-:W-:Y:S05]  /*0320*/  BSYNC.RECONVERGENT B0 ;  /* 0x0000000000007941 */ /* 0x000fea0003800200 */
.L_x_4:
[----:B------:R-:W-:Y:S04]  /*0330*/  BSSY.RECONVERGENT B0, `(.L_x_6) ;  /* 0x000000a000007945 */ /* 0x000fe80003800200 */
        /* <DEDUP_REMOVED lines=9> */
.L_x_7:
[----:B------:R-:W-:Y:S05]  /*03d0*/  BSYNC.RECONVERGENT B0 ;  /* 0x0000000000007941 */ /* 0x000fea0003800200 */
.L_x_6:
[----:B------:R-:W3:Y:S01]  /*03e0*/  LDCU.64 UR4, c[0x0][0x888] ;  /* 0x00011100ff0477ac */ /* 0x000ee20008000a00 */
[----:B------:R-:W-:Y:S02]  /*03f0*/  UISETP.EQ.U32.AND UP1, UPT, UR8, URZ, UPT ;  /* 0x000000ff0800728c */ /* 0x000fe4000bf22070 */
[----:B------:R-:W-:Y:S02]  /*0400*/  UPLOP3.LUT UP3, UPT, UPT, UPT, UPT, 0x80, 0x8 ;  /* 0x000000000008789c */ /* 0x000fe40003f6f070 */
[----:B---3--:R-:W-:-:S04]  /*0410*/  UISETP.NE.U32.AND UP0, UPT, UR4, URZ, UPT ;  /* 0x000000ff0400728c */ /* 0x008fc8000bf05070 */
[----:B------:R-:W-:-:S04]  /*0420*/  UISETP.NE.AND.EX UP0, UPT, UR5, URZ, UPT, UP0 ;  /* 0x000000ff0500728c */ /* 0x000fc8000bf05300 */
[----:B------:R-:W-:-:S04]  /*0430*/  UISETP.EQ.OR.EX UP2, UPT, UR9, URZ, !UP0, UP1 ;  /* 0x000000ff0900728c */ /* 0x000fc8000c742710 */
[----:B------:R-:W-:-:S06]  /*0440*/  UP2UR UR4, UPR, URZ, 0x4 ;  /* 0x00000004ff047883 */ /* 0x000fcc0008000000 */
[----:B------:R-:W-:Y:S01]  /*0450*/  MOV R83, UR4 ;  /* 0x0000000400537c02 */ /* 0x000fe20008000f00 */
[----:B------:R-:W-:Y:S06]  /*0460*/  BRA.U !UP2, `(.L_x_8) ;  /* 0x000000010a207547 */ /* 0x000fec000b800000 */
[----:B------:R-:W-:Y:S01]  /*0470*/  UISETP.NE.U32.AND UP1, UPT, UR8, URZ, UPT ;  /* 0x000000ff0800728c */ /* 0x000fe2000bf25070 */
[----:B-----5:R-:W-:Y:S01]  /*0480*/  FSETP.NEU.AND P0, PT, R41, RZ, PT ;  /* 0x000000ff2900720b */ /* 0x020fe20003f0d000 */
[----:B------:R-:W-:Y:S02]  /*0490*/  USEL UR4, URZ, 0xffffffff, UP0 ;  /* 0xffffffffff047887 */ /* 0x000fe40008000000 */
[----:B------:R-:W-:-:S10]  /*04a0*/  UISETP.NE.AND.EX UP1, UPT, UR9, URZ, UPT, UP1 ;  /* 0x000000ff0900728c */ /* 0x000fd4000bf25310 */
[----:B------:R-:W-:Y:S01]  /*04b0*/  VOTEU.ANY UP0, P0 ;  /* 0x0000000000ff7886 */ /* 0x000fe20000000100 */
[----:B------:R-:W-:-:S04]  /*04c0*/  @!UP1 USEL UR4, URZ, 0xffffffff, UP0 ;  /* 0xffffffffff049887 */ /* 0x000fc80008000000 */
[----:B------:R-:W-:-:S04]  /*04d0*/  ULOP3.LUT UR4, UR4, 0x1, URZ, 0xc0, !UPT ;  /* 0x0000000104047892 */ /* 0x000fc8000f8ec0ff */
[----:B------:R-:W-:-:S11]  /*04e0*/  UISETP.NE.U32.AND UP3, UPT, UR4, 0x1, UPT ;  /* 0x000000010400788c */ /* 0x000fd6000bf65070 */
.L_x_8:
[----:B-1----:R-:W1:Y:S01]  /*04f0*/  SHFL.IDX PT, R2, R81, RZ, 0x1f ;  /* 0x00001fff51027589 */ /* 0x002e6200000e0000 */
[----:B------:R-:W-:-:S04]  /*0500*/  UISETP.NE.AND UP0, UPT, UR17, 0x2, UPT ;  /* 0x000000021100788c */ /* 0x000fc8000bf05270 */
[----:B------:R-:W-:Y:S01]  /*0510*/  USEL UR45, URZ, 0x1, UP0 ;  /* 0x00000001ff2d7887 */ /* 0x000fe20008000000 */
[----:B-1----:R-:W-:-:S13]  /*0520*/  ISETP.NE.AND P0, PT, R2, RZ, PT ;  /* 0x000000ff0200720c */ /* 0x002fda0003f05270 */
[----:B------:R-:W-:Y:S05]  /*0530*/  @P0 BRA `(.L_x_9) ;  /* 0x0000000000600947 */ /* 0x000fea0003800000 */
[----:B------:R-:W1:Y:S01]  /*0540*/  S2UR UR4, SR_CgaCtaId ;  /* 0x00000000000479c3 */ /* 0x000e620000008800 */
[----:B------:R-:W-:Y:S01]  /*0550*/  UMOV UR5, 0x400 ;  /* 0x0000040000057882 */ /* 0x000fe20000000000 */
[----:B------:R-:W-:Y:S01]  /*0560*/  UMOV UR8, 0x1 ;  /* 0x0000000100087882 */ /* 0x000fe20000000000 */
[----:B------:R-:W-:Y:S01]  /*0570*/  UMOV UR6, 0x2 ;  /* 0x0000000200067882 */ /* 0x000fe20000000000 */
[----:B------:R-:W-:-:S04]  /*0580*/  UIADD3 UR8, UPT, UPT, -UR8, 0x100000, URZ ;  /* 0x0010000008087890 */ /* 0x000fc8000fffe1ff */
[----:B------:R-:W-:Y:S02]  /*0590*/  USHF.L.U32 UR9, UR8, 0xb, URZ ;  /* 0x0000000b08097899 */ /* 0x000fe400080006ff */
[----:B------:R-:W-:Y:S02]  /*05a0*/  USHF.L.U32 UR8, UR8, 0x1, URZ ;  /* 0x0000000108087899 */ /* 0x000fe400080006ff */
[----:B------:R-:W-:-:S04]  /*05b0*/  UIADD3 UR6, UPT, UPT, -UR6, 0x100000, URZ ;  /* 0x0010000006067890 */ /* 0x000fc8000fffe1ff */
[----:B------:R-:W-:Y:S02]  /*05c0*/  USHF.L.U32 UR7, UR6, 0xb, URZ ;  /* 0x0000000b06077899 */ /* 0x000fe400080006ff */
[----:B------:R-:W-:Y:S01]  /*05d0*/  USHF.L.U32 UR6, UR6, 0x1, URZ ;  /* 0x0000000106067899 */ /* 0x000fe200080006ff */
[----:B------:R-:W-:Y:S01]  /*05e0*/  ELECT P0, URZ, PT ;  /* 0x0000000000ff782f */ /* 0x000fe20003800000 */
[----:B-1----:R-:W-:Y:S01]  /*05f0*/  ULEA UR4, UR4, UR5, 0x18 ;  /* 0x0000000504047291 */ /* 0x002fe2000f8ec0ff */
[----:B------:R-:W1:Y:S11]  /*0600*/  FENCE.VIEW.ASYNC.S ;  /* 0x00000000000073c6 */ /* 0x000e760000000000 */
[----:B-1----:R1:W3:Y:S01]  /*0610*/  SYNCS.EXCH.64 URZ, [UR4], UR8 ;  /* 0x0000000804ff75b2 */ /* 0x0022e20008000100 */
[----:B------:R1:W4:Y:S01]  /*0620*/  SYNCS.EXCH.64 URZ, [UR4+0x28], UR6 ;  /* 0x0000280604ff75b2 */ /* 0x0003220008000100 */
[----:B------:R1:W1:Y:S01]  /*0630*/  SYNCS.EXCH.64 URZ, [UR4+0x8], UR8 ;  /* 0x0000080804ff75b2 */ /* 0x0002620008000100 */
[----:B------:R1:W1:Y:S01]  /*0640*/  SYNCS.EXCH.64 URZ, [UR4+0x30], UR6 ;  /* 0x0000300604ff75b2 */ /* 0x0002620008000100 */
[----:B------:R1:W1:Y:S01]  /*0650*/  SYNCS.EXCH.64 URZ, [UR4+0x10], UR8 ;  /* 0x0000100804ff75b2 */ /* 0x0002620008000100 */
[----:B------:R1:W1:Y:S01]  /*0660*/  SYNCS.EXCH.64 URZ, [UR4+0x38], UR6 ;  /* 0x0000380604ff75b2 */ /* 0x0002620008000100 */
[----:B------:R1:W1:Y:S01]  /*0670*/  SYNCS.EXCH.64 URZ, [UR4+0x18], UR8 ;  /* 0x0000180804ff75b2 */ /* 0x0002620008000100 */
[----:B------:R1:W1:Y:S01]  /*0680*/  SYNCS.EXCH.64 URZ, [UR4+0x40], UR6 ;  /* 0x0000400604ff75b2 */ /* 0x0002620008000100 */
[----:B------:R1:W1:Y:S01]  /*0690*/  SYNCS.EXCH.64 URZ, [UR4+0x20], UR8 ;  /* 0x0000200804ff75b2 */ /* 0x0002620008000100 */
[----:B------:R1:W1:Y:S01]  /*06a0*/  SYNCS.EXCH.64 URZ, [UR4+0x48], UR6 ;  /* 0x0000480604ff75b2 */ /* 0x0002620008000100 */
[----:B------:R-:W-:Y:S01]  /*06b0*/  NOP ;  /* 0x0000000000007918 */ /* 0x000fe20000000000 */
.L_x_9:
[----:B------:R-:W2:Y:S01]  /*06c0*/  SHFL.IDX PT, R2, R81, RZ, 0x1f ;  /* 0x00001fff51027589 */ /* 0x000ea200000e0000 */
[----:B------:R-:W-:Y:S01]  /*06d0*/  NOP ;  /* 0x0000000000007918 */ /* 0x000fe20000000000 */
[----:B--2---:R-:W-:-:S13]  /*06e0*/  ISETP.NE.AND P0, PT, R2, 0x1, PT ;  /* 0x000000010200780c */ /* 0x004fda0003f05270 */
[----:B------:R-:W-:Y:S05]  /*06f0*/  @P0 BRA `(.L_x_10) ;  /* 0x0000000000580947 */ /* 0x000fea0003800000 */
[----:B-1----:R-:W1:Y:S01]  /*0700*/  S2UR UR4, SR_CgaCtaId ;  /* 0x00000000000479c3 */ /* 0x002e620000008800 */
        /* <DEDUP_REMOVED lines=12> */
[----:B-1----:R2:W1:Y:S01]  /*07d0*/  SYNCS.EXCH.64 URZ, [UR4+0x50], UR8 ;  /* 0x0000500804ff75b2 */ /* 0x0024620008000100 */
[----:B------:R2:W1:Y:S01]  /*07e0*/  SYNCS.EXCH.64 URZ, [UR4+0x70], UR6 ;  /* 0x0000700604ff75b2 */ /* 0x0004620008000100 */
[----:B------:R2:W1:Y:S01]  /*07f0*/  SYNCS.EXCH.64 URZ, [UR4+0x58], UR8 ;  /* 0x0000580804ff75b2 */ /* 0x0004620008000100 */
[----:B------:R2:W1:Y:S01]  /*0800*/  SYNCS.EXCH.64 URZ, [UR4+0x78], UR6 ;  /* 0x0000780604ff75b2 */ /* 0x0004620008000100 */
[----:B------:R2:W1:Y:S01]  /*0810*/  SYNCS.EXCH.64 URZ, [UR4+0x60], UR8 ;  /* 0x0000600804ff75b2 */ /* 0x0004620008000100 */
[----:B------:R2:W1:Y:S01]  /*0820*/  SYNCS.EXCH.64 URZ, [UR4+0x80], UR6 ;  /* 0x0000800604ff75b2 */ /* 0x0004620008000100 */
[----:B------:R2:W1:Y:S01]  /*0830*/  SYNCS.EXCH.64 URZ, [UR4+0x68], UR8 ;  /* 0x0000680804ff75b2 */ /* 0x0004620008000100 */
[----:B------:R2:W1:Y:S02]  /*0840*/  SYNCS.EXCH.64 URZ, [UR4+0x88], UR6 ;  /* 0x0000880604ff75b2 */ /* 0x0004640008000100 */
[----:B--2---:R-:W-:Y:S01]  /*0850*/  NOP ;  /* 0x0000000000007918 */ /* 0x004fe20000000000 */
.L_x_10:
[----:B------:R-:W2:Y:S01]  /*0860*/  SHFL.IDX PT, R2, R81, RZ, 0x1f ;  /* 0x00001fff51027589 */ /* 0x000ea200000e0000 */
[----:B------:R-:W-:Y:S01]  /*0870*/  NOP ;  /* 0x0000000000007918 */ /* 0x000fe20000000000 */
[----:B--2---:R-:W-:-:S13]  /*0880*/  ISETP.NE.AND P0, PT, R2, 0x3, PT ;  /* 0x000000030200780c */ /* 0x004fda0003f05270 */
[----:B------:R-:W-:Y:S05]  /*0890*/  @P0 BRA `(.L_x_11) ;  /* 0x0000000000300947 */ /* 0x000fea0003800000 */
[----:B-1----:R-:W1:Y:S01]  /*08a0*/  S2UR UR6, SR_CgaCtaId ;  /* 0x00000000000679c3 */ /* 0x002e620000008800 */
[----:B------:R-:W-:Y:S01]  /*08b0*/  UMOV UR4, 0x400 ;  /* 0x0000040000047882 */ /* 0x000fe20000000000 */
[----:B------:R-:W-:Y:S01]  /*08c0*/  UMOV UR5, 0x20 ;  /* 0x0000002000057882 */ /* 0x000fe20000000000 */
[----:B------:R-:W-:Y:S01]  /*08d0*/  ELECT P0, URZ, PT ;  /* 0x0000000000ff782f */ /* 0x000fe20003800000 */
[----:B-1----:R-:W-:Y:S02]  /*08e0*/  ULEA UR6, UR6, UR4, 0x18 ;  /* 0x0000000406067291 */ /* 0x002fe4000f8ec0ff */
[----:B------:R-:W-:-:S04]  /*08f0*/  UIADD3 UR4, UPT, UPT, -UR5, 0x100000, URZ ;  /* 0x0010000005047890 */ /* 0x000fc8000fffe1ff */
[----:B------:R-:W-:Y:S02]  /*0900*/  USHF.L.U32 UR5, UR4, 0xb, URZ ;  /* 0x0000000b04057899 */ /* 0x000fe400080006ff */
[----:B------:R-:W-:Y:S01]  /*0910*/  USHF.L.U32 UR4, UR4, 0x1, URZ ;  /* 0x0000000104047899 */ /* 0x000fe200080006ff */
[----:B------:R-:W1:Y:S11]  /*0920*/  FENCE.VIEW.ASYNC.S ;  /* 0x00000000000073c6 */ /* 0x000e760000000000 */
[----:B-1----:R2:W1:Y:S01]  /*0930*/  SYNCS.EXCH.64 URZ, [UR6+0x90], UR4 ;  /* 0x0000900406ff75b2 */ /* 0x0024620008000100 */
[----:B------:R2:W1:Y:S02]  /*0940*/  SYNCS.EXCH.64 URZ, [UR6+0x98], UR4 ;  /* 0x0000980406ff75b2 */ /* 0x0004640008000100 */
[----:B--2---:R-:W-:Y:S01]  /*0950*/  NOP ;  /* 0x0000000000007918 */ /* 0x004fe20000000000 */
.L_x_11:
[----:B------:R-:W2:Y:S01]  /*0960*/  SHFL.IDX PT, R2, R81, RZ, 0x1f ;  /* 0x00001fff51027589 */ /* 0x000ea200000e0000 */
[----:B------:R-:W-:Y:S01]  /*0970*/  NOP ;  /* 0x0000000000007918 */ /* 0x000fe20000000000 */
[----:B--2---:R-:W-:-:S13]  /*0980*/  ISETP.NE.AND P0, PT, R2, 0x4, PT ;  /* 0x000000040200780c */ /* 0x004fda0003f05270 */
[----:B------:R-:W-:Y:S05]  /*0990*/  @P0 BRA `(.L_x_12) ;  /* 0x00000000004c0947 */ /* 0x000fea0003800000 */
[----:B-1----:R-:W1:Y:S01]  /*09a0*/  S2UR UR6, SR_CgaCtaId ;  /* 0x00000000000679c3 */ /* 0x002e620000008800 */
[----:B------:R-:W-:Y:S01]  /*09b0*/  UMOV UR4, 0x1e0 ;  /* 0x000001e000047882 */ /* 0x000fe20000000000 */
[----:B------:R-:W-:Y:S01]  /*09c0*/  UMOV UR5, 0x400 ;  /* 0x0000040000057882 */ /* 0x000fe20000000000 */
[----:B------:R-:W-:Y:S01]  /*09d0*/  USEL UR4, UR4, 0x1a0, UP3 ;  /* 0x000001a004047887 */ /* 0x000fe20009800000 */
[----:B------:R-:W-:Y:S01]  /*09e0*/  UMOV UR8, 0x1 ;  /* 0x0000000100087882 */ /* 0x000fe20000000000 */
[----:B------:R-:W-:Y:S01]  /*09f0*/  ELECT P0, URZ, PT ;  /* 0x0000000000ff782f */ /* 0x000fe20003800000 */
[----:B------:R-:W-:-:S04]  /*0a00*/  UIADD3 UR8, UPT, UPT, -UR8, 0x100000, URZ ;  /* 0x0010000008087890 */ /* 0x000fc8000fffe1ff */
[----:B------:R-:W-:Y:S02]  /*0a10*/  USHF.L.U32 UR9, UR8, 0xb, URZ ;  /* 0x0000000b08097899 */ /* 0x000fe400080006ff */
[----:B------:R-:W-:Y:S02]  /*0a20*/  USHF.L.U32 UR8, UR8, 0x1, URZ ;  /* 0x0000000108087899 */ /* 0x000fe400080006ff */
[----:B-1----:R-:W-:Y:S02]  /*0a30*/  ULEA UR6, UR6, UR5, 0x18 ;  /* 0x0000000506067291 */ /* 0x002fe4000f8ec0ff */
[----:B------:R-:W-:-:S04]  /*0a40*/  UIADD3 UR4, UPT, UPT, -UR4, 0x100000, URZ ;  /* 0x0010000004047890 */ /* 0x000fc8000fffe1ff */
[----:B------:R-:W-:Y:S02]  /*0a50*/  USHF.L.U32 UR5, UR4, 0xb, URZ ;  /* 0x0000000b04057899 */ /* 0x000fe400080006ff */
[----:B------:R-:W-:Y:S01]  /*0a60*/  USHF.L.U32 UR4, UR4, 0x1, URZ ;  /* 0x0000000104047899 */ /* 0x000fe200080006ff */
[----:B------:R-:W1:Y:S03]  /*0a70*/  FENCE.VIEW.ASYNC.S ;  /* 0x00000000000073c6 */ /* 0x000e660000000000 */
[----:B-1----:R2:W1:Y:S08]  /*0a80*/  SYNCS.EXCH.64 URZ, [UR6+0xa0], UR8 ;  /* 0x0000a00806ff75b2 */ /* 0x0024700008000100 */
[----:B------:R2:W1:Y:S01]  /*0a90*/  SYNCS.EXCH.64 URZ, [UR6+0xb0], UR4 ;  /* 0x0000b00406ff75b2 */ /* 0x0004620008000100 */
[----:B------:R2:W1:Y:S01]  /*0aa0*/  SYNCS.EXCH.64 URZ, [UR6+0xa8], UR8 ;  /* 0x0000a80806ff75b2 */ /* 0x0004620008000100 */
[----:B------:R2:W1:Y:S02]  /*0ab0*/  SYNCS.EXCH.64 URZ, [UR6+0xb8], UR4 ;  /* 0x0000b80406ff75b2 */ /* 0x0004640008000100 */
[----:B--2---:R-:W-:Y:S01]  /*0ac0*/  NOP ;  /* 0x0000000000007918 */ /* 0x004fe20000000000 */
.L_x_12:
        /* <DEDUP_REMOVED lines=26> */
.L_x_13:
[----:B------:R-:W2:Y:S01]  /*0c70*/  SHFL.IDX PT, R2, R81, RZ, 0x1f ;  /* 0x00001fff51027589 */ /* 0x000ea200000e0000 */
[----:B------:R-:W1:Y:S01]  /*0c80*/  S2UR UR47, SR_CgaCtaId ;  /* 0x00000000002f79c3 */ /* 0x000e620000008800 */
[----:B------:R-:W-:Y:S01]  /*0c90*/  NOP ;  /* 0x0000000000007918 */ /* 0x000fe20000000000 */
[----:B--2---:R-:W-:-:S13]  /*0ca0*/  ISETP.NE.AND P0, PT, R2, 0x3, PT ;  /* 0x000000030200780c */ /* 0x004fda0003f05270 */
[----:B-1----:R-:W-:Y:S05]  /*0cb0*/  @P0 BRA `(.L_x_14) ;  /* 0x0000000000340947 */ /* 0x002fea0003800000 */
[----:B------:R-:W-:Y:S01]  /*0cc0*/  UMOV UR4, 0x400 ;  /* 0x0000040000047882 */ /* 0x000fe20000000000 */
[----:B------:R-:W-:Y:S01]  /*0cd0*/  UMOV UR6, 0x20 ;  /* 0x0000002000067882 */ /* 0x000fe20000000000 */
[----:B------:R-:W-:Y:S02]  /*0ce0*/  ULEA UR4, UR47, UR4, 0x18 ;  /* 0x000000042f047291 */ /* 0x000fe4000f8ec0ff */
[----:B------:R-:W-:-:S04]  /*0cf0*/  UIADD3 UR6, UPT, UPT, -UR6, 0x100000, URZ ;  /* 0x0010000006067890 */ /* 0x000fc8000fffe1ff */
[----:B------:R-:W-:Y:S02]  /*0d00*/  USHF.L.U32 UR7, UR6, 0xb, URZ ;  /* 0x0000000b06077899 */ /* 0x000fe400080006ff */
[----:B------:R-:W-:Y:S01]  /*0d10*/  USHF.L.U32 UR6, UR6, 0x1, URZ ;  /* 0x0000000106067899 */ /* 0x000fe200080006ff */
[----:B------:R-:W-:Y:S01]  /*0d20*/  ELECT P0, URZ, PT ;  /* 0x0000000000ff782f */ /* 0x000fe20003800000 */
[----:B------:R-:W1:Y:S10]  /*0d30*/  FENCE.VIEW.ASYNC.S ;  /* 0x00000000000073c6 */ /* 0x000e740000000000 */
[----:B-1----:R1:W2:Y:S01]  /*0d40*/  SYNCS.EXCH.64 URZ, [UR4+0x100], UR6 ;  /* 0x0001000604ff75b2 */ /* 0x0022a20008000100 */
[----:B------:R1:W1:Y:S01]  /*0d50*/  SYNCS.EXCH.64 URZ, [UR4+0x110], UR6 ;  /* 0x0001100604ff75b2 */ /* 0x0002620008000100 */
[----:B------:R1:W1:Y:S01]  /*0d60*/  SYNCS.EXCH.64 URZ, [UR4+0x108], UR6 ;  /* 0x0001080604ff75b2 */ /* 0x0002620008000100 */
[----:B------:R1:W1:Y:S01]  /*0d70*/  SYNCS.EXCH.64 URZ, [UR4+0x118], UR6 ;  /* 0x0001180604ff75b2 */ /* 0x0002620008000100 */
[----:B------:R-:W-:Y:S01]  /*0d80*/  NOP ;  /* 0x0000000000007918 */ /* 0x000fe20000000000 */
.L_x_14:
[----:B-1----:R-:W1:Y:S01]  /*0d90*/  LDCU UR4, c[0x0][0x36c] ;  /* 0x00006d80ff0477ac */ /* 0x002e620008000800 */
[----:B------:R-:W-:Y:S01]  /*0da0*/  ISETP.NE.OR P3, PT, R0, 0x2, !P3 ;  /* 0x000000020000780c */ /* 0x000fe20005f65670 */
[----:B------:R-:W-:Y:S01]  /*0db0*/  NOP ;  /* 0x0000000000007918 */ /* 0x000fe20000000000 */
[----:B------:R-:W-:Y:S01]  /*0dc0*/  LOP3.LUT R0, R94, 0x1f, RZ, 0xc0, !PT ;  /* 0x0000001f5e007812 */ /* 0x000fe200078ec0ff */
[----:B------:R-:W-:Y:S02]  /*0dd0*/  UISETP.NE.AND UP4, UPT, UR17, URZ, UPT ;  /* 0x000000ff1100728c */ /* 0x000fe4000bf85270 */
[----:B-1----:R-:W-:-:S09]  /*0de0*/  UISETP.EQ.U32.AND UP5, UPT, UR4, 0x1, UPT ;  /* 0x000000010400788c */ /* 0x002fd2000bfa2070 */
[----:B------:R-:W-:Y:S05]  /*0df0*/  BRA.U !UP5, `(.L_x_15) ;  /* 0x000000010d087547 */ /* 0x000fea000b800000 */
[----:B--234-:R-:W-:Y:S01]  /*0e00*/  UCGABAR_ARV ;  /* 0x00000000000079c7 */ /* 0x01cfe20008000000 */
[----:B------:R-:W-:Y:S05]  /*0e10*/  BRA `(.L_x_16) ;  /* 0x0000000000047947 */ /* 0x000fea0003800000 */
.L_x_15:
[----:B--234-:R-:W-:Y:S01]  /*0e20*/  NOP ;  /* 0x0000000000007918 */ /* 0x01cfe20000000000 */
.L_x_16:
[----:B------:R-:W1:Y:S01]  /*0e30*/  S2UR UR7, SR_CTAID.X ;  /* 0x00000000000779c3 */ /* 0x000e620000002500 */
[----:B------:R-:W-:-:S05]  /*0e40*/  CS2R.32 R82, SR_CgaSize ;  /* 0x0000000000527805 */ /* 0x000fca0000008a00 */
[----:B------:R-:W-:-:S05]  /*0e50*/  IMAD R82, R82, -0xa0, RZ ;  /* 0xffffff6052527824 */ /* 0x000fca00078e02ff */
[----:B------:R-:W-:-:S14]  /*0e60*/  R2UR UR5, R82 ;  /* 0x00000000520572ca */ /* 0x000fdc00000e0000 */
[----:B------:R-:W2:Y:S01]  /*0e70*/  LDCU UR5, c[0x0][UR5+0x2b0] ;  /* 0x00005600050577ac */ /* 0x000ea20008000800 */
[----:B------:R-:W-:-:S05]  /*0e80*/  CS2R.32 R82, SR_CgaSize ;  /* 0x0000000000527805 */ /* 0x000fca0000008a00 */
[----:B------:R-:W-:-:S05]  /*0e90*/  IMAD R82, R82, -0xa0, RZ ;  /* 0xffffff6052527824 */ /* 0x000fca00078e02ff */
[----:B------:R-:W-:-:S14]  /*0ea0*/  R2UR UR4, R82 ;  /* 0x00000000520472ca */ /* 0x000fdc00000e0000 */
[----:B------:R-:W3:Y:S01]  /*0eb0*/  LDCU UR4, c[0x0][UR4+0x2b4] ;  /* 0x00005680040477ac */ /* 0x000ee20008000800 */
[----:B------:R-:W4:Y:S01]  /*0ec0*/  S2UR UR8, SR_CTAID.Y ;  /* 0x00000000000879c3 */ /* 0x000f220000002600 */
[----:B------:R-:W-:-:S05]  /*0ed0*/  CS2R.32 R82, SR_CgaSize ;  /* 0x0000000000527805 */ /* 0x000fca0000008a00 */
[----:B------:R-:W-:-:S05]  /*0ee0*/  IMAD R82, R82, -0xa0, RZ ;  /* 0xffffff6052527824 */ /* 0x000fca00078e02ff */
[----:B------:R-:W-:-:S14]  /*0ef0*/  R2UR UR9, R82 ;  /* 0x00000000520972ca */ /* 0x000fdc00000e0000 */
[----:B------:R-:W3:Y:S01]  /*0f00*/  LDCU UR9, c[0x0][UR9+0x2a0] ;  /* 0x00005400090977ac */ /* 0x000ee20008000800 */
[----:B------:R-:W3:Y:S01]  /*0f10*/  LDCU UR21, c[0x0][0xb24] ;  /* 0x00016480ff1577ac */ /* 0x000ee20008000800 */
[----:B------:R-:W1:Y:S01]  /*0f20*/  S2UR UR36, SR_CTAID.Z ;  /* 0x00000000002479c3 */ /* 0x000e620000002700 */
[----:B------:R-:W-:-:S05]  /*0f30*/  CS2R.32 R82, SR_CgaSize ;  /* 0x0000000000527805 */ /* 0x000fca0000008a00 */
[----:B------:R-:W-:-:S05]  /*0f40*/  IMAD R82, R82, -0xa0, RZ ;  /* 0xffffff6052527824 */ /* 0x000fca00078e02ff */
[----:B------:R-:W-:-:S14]  /*0f50*/  R2UR UR63, R82 ;  /* 0x00000000523f72ca */ /* 0x000fdc00000e0000 */
[----:B------:R-:W3:Y:S01]  /*0f60*/  LDCU UR63, c[0x0][UR63+0x2a4] ;  /* 0x000054803f3f77ac */ /* 0x000ee20008000800 */
[----:B------:R-:W3:Y:S01]  /*0f70*/  LDCU UR42, c[0x0][0xb24] ;  /* 0x00016480ff2a77ac */ /* 0x000ee20008000800 */
[----:B-1----:R-:W-:Y:S01]  /*0f80*/  I2FP.F32.U32 R3, UR7 ;  /* 0x0000000700037c45 */ /* 0x002fe20008201000 */
[----:B------:R-:W1:Y:S04]  /*0f90*/  LDCU UR27, c[0x0][0xb30] ;  /* 0x00016600ff1b77ac */ /* 0x000e680008000800 */
[----:B--2---:R-:W-:Y:S01]  /*0fa0*/  FMUL R3, R3, UR5 ;  /* 0x0000000503037c20 */ /* 0x004fe20008400000 */
[----:B------:R-:W-:Y:S01]  /*0fb0*/  USHF.L.U32 UR29, UR47, 0xc, URZ ;  /* 0x0000000c2f1d7899 */ /* 0x000fe200080006ff */
[----:B----4-:R-:W-:Y:S01]  /*0fc0*/  I2FP.F32.U32 R2, UR8 ;  /* 0x0000000800027c45 */ /* 0x010fe20008201000 */
[----:B---3--:R-:W-:-:S03]  /*0fd0*/  UISETP.GE.AND UP2, UPT, UR21, 0x1, UPT ;  /* 0x000000011500788c */ /* 0x008fc6000bf46270 */
[----:B------:R-:W2:Y:S01]  /*0fe0*/  F2I.U32.TRUNC.NTZ R3, R3 ;  /* 0x0000000300037305 */ /* 0x000ea2000020f000 */
[----:B------:R-:W-:Y:S01]  /*0ff0*/  UMOV UR16, UR7 ;  /* 0x0000000700107c82 */ /* 0x000fe20008000000 */
[----:B------:R-:W-:Y:S01]  /*1000*/  FMUL R2, R2, UR4 ;  /* 0x0000000402027c20 */ /* 0x000fe20008400000 */
[----:B------:R-:W-:-:S05]  /*1010*/  UMOV UR20, UR8 ;  /* 0x0000000800147c82 */ /* 0x000fca0008000000 */
[----:B------:R-:W3:Y:S01]  /*1020*/  F2I.U32.TRUNC.NTZ R2, R2 ;  /* 0x0000000200027305 */ /* 0x000ee2000020f000 */
[----:B--2---:R-:W-:Y:S02]  /*1030*/  R2UR UR4, R3 ;  /* 0x00000000030472ca */ /* 0x004fe400000e0000 */
[----:B---3--:R-:W-:Y:S02]  /*1040*/  R2UR UR6, R2 ;  /* 0x00000000020672ca */ /* 0x008fe400000e0000 */
[----:B------:R-:W-:-:S09]  /*1050*/  PRMT R2, RZ, 0x7610, R2 ;  /* 0x00007610ff027816 */ /* 0x000fd20000000002 */
[----:B------:R-:W-:-:S04]  /*1060*/  UIADD3 UR5, UPT, UPT, -UR4, URZ, URZ ;  /* 0x000000ff04057290 */ /* 0x000fc8000fffe1ff */
[----:B------:R-:W-:Y:S02]  /*1070*/  UIMAD UR5, UR9, UR5, UR7 ;  /* 0x00000005090572a4 */ /* 0x000fe4000f8e0207 */
[----:B------:R-:W-:-:S04]  /*1080*/  UIADD3 UR4, UPT, UPT, -UR6, URZ, URZ ;  /* 0x000000ff06047290 */ /* 0x000fc8000fffe1ff */
[----:B------:R-:W-:Y:S01]  /*1090*/  IMAD.U32 R82, RZ, RZ, UR5 ;  /* 0x00000005ff527e24 */ /* 0x000fe2000f8e00ff */
[----:B------:R-:W-:Y:S01]  /*10a0*/  UIMAD UR63, UR63, UR4, UR8 ;  /* 0x000000043f3f72a4 */ /* 0x000fe2000f8e0208 */
[----:B-1----:R-:W-:Y:S11]  /*10b0*/  BRA.U UP4, `(.L_x_17) ;  /* 0x0000000104287547 */ /* 0x002ff6000b800000 */
[----:B------:R-:W-:Y:S01]  /*10c0*/  R2UR UR4, R82 ;  /* 0x00000000520472ca */ /* 0x000fe200000e0000 */
[----:B------:R-:W-:Y:S02]  /*10d0*/  UISETP.NE.AND UP0, UPT, UR63, URZ, UPT ;  /* 0x000000ff3f00728c */ /* 0x000fe4000bf05270 */
[----:B------:R-:W-:-:S10]  /*10e0*/  UISETP.NE.AND UP1, UPT, UR63, 0x1, UPT ;  /* 0x000000013f00788c */ /* 0x000fd4000bf25270 */
[----:B------:R-:W-:-:S04]  /*10f0*/  UISETP.EQ.OR UP0, UPT, UR4, URZ, !UP0 ;  /* 0x000000ff0400728c */ /* 0x000fc8000c702670 */
[----:B------:R-:W-:Y:S02]  /*1100*/  USEL UR5, URZ, 0x1, !UP0 ;  /* 0x00000001ff057887 */ /* 0x000fe4000c000000 */
[----:B------:R-:W-:Y:S02]  /*1110*/  UISETP.NE.AND UP0, UPT, UR4, URZ, UPT ;  /* 0x000000ff0400728c */ /* 0x000fe4000bf05270 */
[----:B------:R-:W-:-:S04]  /*1120*/  USEL UR4, URZ, 0x2, UP1 ;  /* 0x00000002ff047887 */ /* 0x000fc80008800000 */
[----:B------:R-:W-:-:S04]  /*1130*/  USEL UR4, UR4, 0x2, UP0 ;  /* 0x0000000204047887 */ /* 0x000fc80008000000 */
[----:B------:R-:W-:-:S06]  /*1140*/  UIADD3 UR4, UPT, UPT, UR5, UR4, URZ ;  /* 0x0000000405047290 */ /* 0x000fcc000fffe0ff */
[----:B------:R-:W-:Y:S02]  /*1150*/  MOV R2, UR4 ;  /* 0x0000000400027c02 */ /* 0x000fe40008000f00 */
.L_x_17:
[----:B------:R-:W-:Y:S05]  /*1160*/  BRA.U !UP2, `(.L_x_18) ;  /* 0x000000010ad47547 */ /* 0x000fea000b800000 */
[----:B------:R-:W1:Y:S01]  /*1170*/  LDCU.128 UR12, c[0x0][0xb10] ;  /* 0x00016200ff0c77ac */ /* 0x000e620008000c00 */
[----:B------:R-:W2:Y:S01]  /*1180*/  LDCU UR6, c[0x0][0x370] ;  /* 0x00006e00ff0677ac */ /* 0x000ea20008000800 */
[----:B------:R-:W3:Y:S01]  /*1190*/  LDCU UR5, c[0x0][0x374] ;  /* 0x00006e80ff0577ac */ /* 0x000ee20008000800 */
[----:B------:R-:W4:Y:S01]  /*11a0*/  LDCU UR26, c[0x0][0xb0c] ;  /* 0x00016180ff1a77ac */ /* 0x000f220008000800 */
[----:B------:R-:W4:Y:S01]  /*11b0*/  LDCU UR4, c[0x0][0xb20] ;  /* 0x00016400ff0477ac */ /* 0x000f220008000800 */
[----:B------:R-:W4:Y:S01]  /*11c0*/  LDCU.64 UR8, c[0x0][0xb28] ;  /* 0x00016500ff0877ac */ /* 0x000f220008000a00 */
[----:B-1----:R-:W-:Y:S02]  /*11d0*/  UISETP.NE.AND UP0, UPT, UR14, 0x1, UPT ;  /* 0x000000010e00788c */ /* 0x002fe4000bf05270 */
[----:B---3--:R-:W-:Y:S02]  /*11e0*/  UIMAD.WIDE.U32 UR10, UR5, UR15, URZ ;  /* 0x0000000f050a72a5 */ /* 0x008fe4000f8e00ff */
[----:B--2---:R-:W-:-:S02]  /*11f0*/  UIMAD.WIDE.U32 UR22, UR6, UR12, URZ ;  /* 0x0000000c061672a5 */ /* 0x004fc4000f8e00ff */
[----:B----4-:R-:W-:Y:S02]  /*1200*/  UISETP.NE.AND UP1, UPT, UR26, 0x1, UPT ;  /* 0x000000011a00788c */ /* 0x010fe4000bf25270 */
[----:B------:R-:W-:Y:S01]  /*1210*/  UISETP.NE.AND UP2, UPT, UR21, 0x1, UPT ;  /* 0x000000011500788c */ /* 0x000fe2000bf45270 */
[----:B------:R-:W-:Y:S02]  /*1220*/  UMOV UR10, UR11 ;  /* 0x0000000b000a7c82 */ /* 0x000fe40008000000 */
[----:B------:R-:W-:Y:S01]  /*1230*/  UMOV UR22, UR23 ;  /* 0x0000001700167c82 */ /* 0x000fe20008000000 */
[----:B------:R-:W-:Y:S02]  /*1240*/  @UP0 USHF.R.U32.HI UR5, URZ, UR4, UR10 ;  /* 0x00000004ff050299 */ /* 0x000fe4000801160a */
[----:B------:R-:W-:Y:S02]  /*1250*/  UIMAD.WIDE.U32 UR24, UR20, UR15, URZ ;  /* 0x0000000f141872a5 */ /* 0x000fe4000f8e00ff */
[----:B------:R-:W-:-:S02]  /*1260*/  UIMAD.WIDE.U32 UR10, UR5, UR8, URZ ;  /* 0x00000008050a72a5 */ /* 0x000fc4000f8e00ff */
[----:B------:R-:W-:Y:S02]  /*1270*/  @UP1 USHF.R.U32.HI UR6, URZ, UR13, UR22 ;  /* 0x0000000dff061299 */ /* 0x000fe40008011616 */
[----:B------:R-:W-:Y:S02]  /*1280*/  UIMAD.WIDE.U32 UR18, UR16, UR12, URZ ;  /* 0x0000000c101272a5 */ /* 0x000fe4000f8e00ff */
[----:B------:R-:W-:Y:S01]  /*1290*/  UIMAD.WIDE.U32 UR22, UR6, UR8, URZ ;  /* 0x00000008061672a5 */ /* 0x000fe2000f8e00ff */
[----:B------:R-:W-:Y:S01]  /*12a0*/  UMOV UR24, UR25 ;  /* 0x0000001900187c82 */ /* 0x000fe20008000000 */
[----:B------:R-:W-:Y:S01]  /*12b0*/  UMOV UR10, UR11 ;  /* 0x0000000b000a7c82 */ /* 0x000fe20008000000 */
[----:B------:R-:W-:Y:S02]  /*12c0*/  USHF.R.U32.HI UR24, URZ, UR4, UR24 ;  /* 0x00000004ff187299 */ /* 0x000fe40008011618 */
[----:B------:R-:W-:Y:S02]  /*12d0*/  @UP2 USHF.R.U32.HI UR5, URZ, UR9, UR10 ;  /* 0x00000009ff052299 */ /* 0x000fe4000801160a */
[----:B------:R-:W-:Y:S01]  /*12e0*/  UMOV UR7, UR23 ;  /* 0x0000001700077c82 */ /* 0x000fe20008000000 */
[----:B------:R-:W-:Y:S01]  /*12f0*/  UMOV UR18, UR19 ;  /* 0x0000001300127c82 */ /* 0x000fe20008000000 */
[----:B------:R-:W-:-:S02]  /*1300*/  @UP2 USHF.R.U32.HI UR6, URZ, UR9, UR7 ;  /* 0x00000009ff062299 */ /* 0x000fc40008011607 */
[----:B------:R-:W-:Y:S02]  /*1310*/  USHF.R.U32.HI UR13, URZ, UR13, UR18 ;  /* 0x0000000dff0d7299 */ /* 0x000fe40008011612 */
[----:B------:R-:W-:Y:S02]  /*1320*/  USEL UR4, UR20, UR24, !UP0 ;  /* 0x0000001814047287 */ /* 0x000fe4000c000000 */
[----:B------:R-:W-:Y:S02]  /*1330*/  UIMAD UR7, UR5, UR21, URZ ;  /* 0x00000015050772a4 */ /* 0x000fe4000f8e02ff */
[----:B------:R-:W-:Y:S02]  /*1340*/  USEL UR5, UR16, UR13, !UP1 ;  /* 0x0000000d10057287 */ /* 0x000fe4000c800000 */
[----:B------:R-:W-:Y:S02]  /*1350*/  UIMAD UR12, UR6, UR21, URZ ;  /* 0x00000015060c72a4 */ /* 0x000fe4000f8e02ff */
[----:B------:R-:W-:-:S02]  /*1360*/  UISETP.GE.AND UP0, UPT, UR4, UR7, UPT ;  /* 0x000000070400728c */ /* 0x000fc4000bf06270 */
[----:B------:R-:W-:Y:S02]  /*1370*/  UIMAD.WIDE.U32 UR10, UR4, UR8, URZ ;  /* 0x00000008040a72a5 */ /* 0x000fe4000f8e00ff */
[----:B------:R-:W-:Y:S02]  /*1380*/  UISETP.GE.OR UP0, UPT, UR5, UR12, UP0 ;  /* 0x0000000c0500728c */ /* 0x000fe40008706670 */
[----:B------:R-:W-:Y:S02]  /*1390*/  UIMAD.WIDE.U32 UR12, UR5, UR8, URZ ;  /* 0x00000008050c72a5 */ /* 0x000fe4000f8e00ff */
[----:B------:R-:W-:Y:S01]  /*13a0*/  UIADD3 UR10, UPT, UPT, -UR4, URZ, URZ ;  /* 0x000000ff040a7290 */ /* 0x000fe2000fffe1ff */
[----:B------:R-:W-:Y:S01]  /*13b0*/  UMOV UR8, UR11 ;  /* 0x0000000b00087c82 */ /* 0x000fe20008000000 */
[----:B------:R-:W-:Y:S02]  /*13c0*/  UIADD3 UR11, UPT, UPT, -UR5, URZ, URZ ;  /* 0x000000ff050b7290 */ /* 0x000fe4000fffe1ff */
[----:B------:R-:W-:-:S03]  /*13d0*/  USHF.R.U32.HI UR8, URZ, UR9, UR8 ;  /* 0x00000009ff087299 */ /* 0x000fc60008011608 */
[----:B------:R-:W-:Y:S01]  /*13e0*/  @!UP0 UMOV UR7, UR13 ;  /* 0x0000000d00078c82 */ /* 0x000fe20008000000 */
[----:B------:R-:W-:Y:S02]  /*13f0*/  UIMAD UR20, UR14, UR10, UR20 ;  /* 0x0000000a0e1472a4 */ /* 0x000fe4000f8e0214 */
[----:B------:R-:W-:Y:S02]  /*1400*/  USEL UR8, UR4, UR8, !UP2 ;  /* 0x0000000804087287 */ /* 0x000fe4000d000000 */
[----:B------:R-:W-:Y:S02]  /*1410*/  @!UP0 USHF.R.U32.HI UR7, URZ, UR9, UR7 ;  /* 0x00000009ff078299 */ /* 0x000fe40008011607 */
[----:B------:R-:W-:Y:S02]  /*1420*/  UIADD3 UR9, UPT, UPT, -UR8, URZ, URZ ;  /* 0x000000ff08097290 */ /* 0x000fe4000fffe1ff */
[----:B------:R-:W-:Y:S02]  /*1430*/  @!UP0 USEL UR7, UR5, UR7, !UP2 ;  /* 0x0000000705078287 */ /* 0x000fe4000d000000 */
[----:B------:R-:W-:-:S02]  /*1440*/  UIMAD UR9, UR21, UR9, UR4 ;  /* 0x00000009150972a4 */ /* 0x000fc4000f8e0204 */
[----:B------:R-:W-:Y:S02]  /*1450*/  @!UP0 UIADD3 UR8, UPT, UPT, UR8, -UR7, URZ ;  /* 0x8000000708088290 */ /* 0x000fe4000fffe0ff */
[----:B------:R-:W-:Y:S02]  /*1460*/  @!UP0 UIMAD UR6, UR9, UR6, UR7 ;  /* 0x00000006090682a4 */ /* 0x000fe4000f8e0207 */
[----:B------:R-:W-:Y:S02]  /*1470*/  @!UP0 UIMAD UR4, UR8, UR21, UR5 ;  /* 0x00000015080482a4 */ /* 0x000fe4000f8e0205 */
[----:B------:R-:W-:Y:S02]  /*1480*/  UIMAD UR16, UR26, UR11, UR16 ;  /* 0x0000000b1a1072a4 */ /* 0x000fe4000f8e0210 */
[----:B------:R-:W-:Y:S01]  /*1490*/  UIMAD UR20, UR4, UR14, UR20 ;  /* 0x0000000e041472a4 */ /* 0x000fe2000f8e0214 */
[----:B------:R-:W-:Y:S02]  /*14a0*/  @!UP0 UMOV UR5, UR6 ;  /* 0x0000000600058c82 */ /* 0x000fe40008000000 */
[----:B------:R-:W-:-:S12]  /*14b0*/  UIMAD UR16, UR5, UR26, UR16 ;  /* 0x0000001a051072a4 */ /* 0x000fd8000f8e0210 */
.L_x_18:
[----:B------:R-:W-:Y:S02]  /*14c0*/  UISETP.NE.AND UP1, UPT, UR27, 0x1, UPT ;  /* 0x000000011b00788c */ /* 0x000fe4000bf25270 */
[----:B------:R-:W-:Y:S02]  /*14d0*/  UISETP.NE.AND UP0, UPT, UR17, 0x2, UPT ;  /* 0x000000021100788c */ /* 0x000fe4000bf05270 */
[----:B------:R-:W-:-:S05]  /*14e0*/  ULOP3.LUT UR29, UR29, 0x1000, URZ, 0xc0, !UPT ;  /* 0x000010001d1d7892 */ /* 0x000fca000f8ec0ff */
[----:B------:R-:W-:Y:S07]  /*14f0*/  BRA.U UP1, `(.L_x_19) ;  /* 0x0000000101447547 */ /* 0x000fee000b800000 */
[----:B------:R-:W1:Y:S01]  /*1500*/  LDCU.128 UR8, c[0x0][0xb10] ;  /* 0x00016200ff0877ac */ /* 0x000e620008000c00 */
[----:B------:R-:W2:Y:S01]  /*1510*/  LDCU UR12, c[0x0][0xb0c] ;  /* 0x00016180ff0c77ac */ /* 0x000ea20008000800 */
[----:B------:R-:W3:Y:S01]  /*1520*/  LDCU UR13, c[0x0][0xb20] ;  /* 0x00016400ff0d77ac */ /* 0x000ee20008000800 */
[----:B-1----:R-:W-:Y:S02]  /*1530*/  UIMAD.WIDE.U32 UR6, UR16, UR8, URZ ;  /* 0x00000008100672a5 */ /* 0x002fe4000f8e00ff */
[----:B------:R-:W-:Y:S02]  /*1540*/  UIMAD.WIDE.U32 UR4, UR20, UR11, URZ ;  /* 0x0000000b140472a5 */ /* 0x000fe4000f8e00ff */
[----:B--2---:R-:W-:Y:S02]  /*1550*/  UISETP.NE.AND UP2, UPT, UR12, 0x1, UPT ;  /* 0x000000010c00788c */ /* 0x004fe4000bf45270 */
[----:B------:R-:W-:Y:S01]  /*1560*/  UISETP.NE.AND UP1, UPT, UR10, 0x1, UPT ;  /* 0x000000010a00788c */ /* 0x000fe2000bf25270 */
[----:B------:R-:W-:-:S02]  /*1570*/  UMOV UR6, UR7 ;  /* 0x0000000700067c82 */ /* 0x000fc40008000000 */
[----:B------:R-:W-:Y:S01]  /*1580*/  UMOV UR4, UR5 ;  /* 0x0000000500047c82 */ /* 0x000fe20008000000 */
[----:B------:R-:W-:Y:S02]  /*1590*/  USHF.R.U32.HI UR6, URZ, UR9, UR6 ;  /* 0x00000009ff067299 */ /* 0x000fe40008011606 */
[----:B---3--:R-:W-:Y:S02]  /*15a0*/  USHF.R.U32.HI UR4, URZ, UR13, UR4 ;  /* 0x0000000dff047299 */ /* 0x008fe40008011604 */
[----:B------:R-:W-:Y:S02]  /*15b0*/  USEL UR5, UR16, UR6, !UP2 ;  /* 0x0000000610057287 */ /* 0x000fe4000d000000 */
[----:B------:R-:W-:-:S04]  /*15c0*/  USEL UR4, UR20, UR4, !UP1 ;  /* 0x0000000414047287 */ /* 0x000fc8000c800000 */
[----:B------:R-:W-:Y:S02]  /*15d0*/  UIADD3 UR6, UPT, UPT, UR5, -UR4, URZ ;  /* 0x8000000405067290 */ /* 0x000fe4000fffe0ff */
[----:B------:R-:W-:Y:S02]  /*15e0*/  UIADD3 UR4, UPT, UPT, -UR5, UR4, URZ ;  /* 0x0000000405047290 */ /* 0x000fe4000fffe1ff */
[----:B------:R-:W-:Y:S02]  /*15f0*/  UIMAD UR20, UR6, UR10, UR20 ;  /* 0x0000000a061472a4 */ /* 0x000fe4000f8e0214 */
[----:B------:R-:W-:-:S12]  /*1600*/  UIMAD UR16, UR4, UR12, UR16 ;  /* 0x0000000c041072a4 */ /* 0x000fd8000f8e0210 */
.L_x_19:
[----:B------:R-:W-:Y:S05]  /*1610*/  BRA.U !UP5, `(.L_x_20) ;  /* 0x000000010d0c7547 */ /* 0x000fea000b800000 */
[----:B------:R-:W-:Y:S01]  /*1620*/  UCGABAR_WAIT ;  /* 0x0000000000007dc7 */ /* 0x000fe20008000000 */
[----:B------:R-:W-:Y:S01]  /*1630*/  CCTL.IVALL ;  /* 0x00000000ff00798f */ /* 0x000fe20002000000 */
[----:B------:R-:W-:Y:S05]  /*1640*/  BRA `(.L_x_21) ;  /* 0x0000000000047947 */ /* 0x000fea0003800000 */
.L_x_20:
[----:B------:R-:W-:Y:S06]  /*1650*/  BAR.SYNC.DEFER_BLOCKING 0x0 ;  /* 0x0000000000007b1d */ /* 0x000fec0000010000 */
.L_x_21:
[----:B------:R-:W-:Y:S05]  /*1660*/  BRA.U UP0, `(.L_x_22) ;  /* 0x00000015001c7547 */ /* 0x000fea000b800000 */
[----:B------:R-:W1:Y:S01]  /*1670*/  LDCU UR6, c[0x0][0x38c] ;  /* 0x00007180ff0677ac */ /* 0x000e620008000800 */
[----:B------:R-:W-:Y:S01]  /*1680*/  PLOP3.LUT P1, PT, PT, PT, UP3, 0x80, 0x8 ;  /* 0x000000000008781c */ /* 0x000fe20003f2f038 */
[----:B------:R-:W-:Y:S01]  /*1690*/  IMAD.MOV.U32 R12, RZ, RZ, 0x1 ;  /* 0x00000001ff0c7424 */ /* 0x000fe200078e00ff */
[----:B------:R-:W-:Y:S01]  /*16a0*/  ISETP.EQ.OR P2, PT, R0, RZ, P3 ;  /* 0x000000ff0000720c */ /* 0x000fe20001f42670 */
[----:B------:R-:W-:Y:S01]  /*16b0*/  UISETP.NE.AND UP1, UPT, UR17, URZ, UPT ;  /* 0x000000ff1100728c */ /* 0x000fe2000bf25270 */
[----:B------:R-:W-:Y:S02]  /*16c0*/  PLOP3.LUT P1, PT, P1, PT, PT, 0x8, 0x80 ;  /* 0x000000000080781c */ /* 0x000fe40000f2e170 */
[----:B------:R-:W-:Y:S01]  /*16d0*/  CS2R R10, SRZ ;  /* 0x00000000000a7805 */ /* 0x000fe2000001ff00 */
[----:B------:R-:W-:Y:S01]  /*16e0*/  IMAD.MOV.U32 R9, RZ, RZ, RZ ;  /* 0x000000ffff097224 */ /* 0x000fe200078e00ff */
[----:B------:R-:W2:Y:S01]  /*16f0*/  LDCU UR41, c[0x0][0x370] ;  /* 0x00006e00ff2977ac */ /* 0x000ea20008000800 */
[----:B------:R-:W-:Y:S01]  /*1700*/  IMAD.MOV.U32 R8, RZ, RZ, 0x1 ;  /* 0x00000001ff087424 */ /* 0x000fe200078e00ff */
[----:B------:R-:W-:Y:S01]  /*1710*/  USEL UR30, UR45, 0x2, UP1 ;  /* 0x000000022d1e7887 */ /* 0x000fe20008800000 */
[----:B------:R-:W3:Y:S01]  /*1720*/  LDCU.64 UR38, c[0x0][0x348] ;  /* 0x00006900ff2677ac */ /* 0x000ee20008000a00 */
[----:B-1----:R-:W-:-:S02]  /*1730*/  UIADD3 UR5, UPT, UPT, UR6, 0x3f, URZ ;  /* 0x0000003f06057890 */ /* 0x002fc4000fffe0ff */
[----:B------:R-:W-:Y:S02]  /*1740*/  USHF.R.U32.HI UR46, URZ, 0x6, UR29 ;  /* 0x00000006ff2e7899 */ /* 0x000fe4000801161d */
[----:B------:R-:W-:Y:S02]  /*1750*/  USHF.R.S32.HI UR4, URZ, 0x1f, UR5 ;  /* 0x0000001fff047899 */ /* 0x000fe40008011405 */
[----:B------:R-:W-:Y:S02]  /*1760*/  UIADD3 UR48, UPT, UPT, UR6, 0x7e, URZ ;  /* 0x0000007e06307890 */ /* 0x000fe4000fffe0ff */
[----:B------:R-:W-:Y:S01]  /*1770*/  ULEA.HI UR4, UR4, UR5, URZ, 0x6 ;  /* 0x0000000504047291 */ /* 0x000fe2000f8f30ff */
[----:B------:R-:W1:Y:S03]  /*1780*/  LDCU UR40, c[0x0][0x374] ;  /* 0x00006e80ff2877ac */ /* 0x000e660008000800 */
[----:B------:R-:W-:-:S02]  /*1790*/  USHF.R.S32.HI UR44, URZ, 0x6, UR4 ;  /* 0x00000006ff2c7899 */ /* 0x000fc40008011404 */
[----:B------:R-:W-:Y:S02]  /*17a0*/  UIADD3 UR4, UPT, UPT, UR6, -0x1, URZ ;  /* 0xffffffff06047890 */ /* 0x000fe4000fffe0ff */
[----:B------:R-:W-:Y:S02]  /*17b0*/  UISETP.LT.U32.AND UP0, UPT, UR44, 0x5, UPT ;  /* 0x000000052c00788c */ /* 0x000fe4000bf01070 */
[----:B------:R-:W-:Y:S02]  /*17c0*/  UISETP.GE.U32.AND UP2, UPT, UR4, -0x7f, UPT ;  /* 0xffffff810400788c */ /* 0x000fe4000bf46070 */
[----:B------:R-:W-:Y:S01]  /*17d0*/  USEL UR43, UR44, 0x5, UP0 ;  /* 0x000000052c2b7887 */ /* 0x000fe20008000000 */
[----:B------:R-:W-:-:S03]  /*17e0*/  UMOV UR15, URZ ;  /* 0x000000ff000f7c82 */ /* 0x000fc60008000000 */
[----:B------:R-:W-:Y:S02]  /*17f0*/  UIADD3 UR21, UPT, UPT, UR43, -0x1, URZ ;  /* 0xffffffff2b157890 */ /* 0x000fe4000fffe0ff */
[----:B------:R-:W-:-:S03]  /*1800*/  UIADD3 UR45, UPT, UPT, UR44, -UR43, URZ ;  /* 0x8000002b2c2d7290 */ /* 0x000fc6000fffe0ff */
[----:B------:R-:W-:-:S04]  /*1810*/  @UP2 UIADD3 UR21, UPT, UPT, UR43, URZ, URZ ;  /* 0x000000ff2b152290 */ /* 0x000fc8000fffe0ff */
[----:B-123--:R-:W-:-:S12]  /*1820*/  UIADD3 UR21, UPT, UPT, UR21, 0x1, URZ ;  /* 0x0000000115157890 */ /* 0x00efd8000fffe0ff */
.L_x_42:
[----:B------:R-:W-:Y:S01]  /*1830*/  UISETP.NE.AND UP0, UPT, UR47, URZ, UPT ;  /* 0x000000ff2f00728c */ /* 0x000fe2000bf05270 */
[----:B-1----:R-:W1:Y:S08]  /*1840*/  S2UR UR47, SR_CgaCtaId ;  /* 0x00000000002f79c3 */ /* 0x002e700000008800 */
[----:B------:R-:W-:Y:S05]  /*1850*/  BRA.U UP0, `(.L_x_23) ;  /* 0x0000000100347547 */ /* 0x000fea000b800000 */
[----:B------:R-:W2:Y:S01]  /*1860*/  S2R R0, SR_CgaCtaId ;  /* 0x0000000000007919 */ /* 0x000ea20000008800 */
[----:B------:R-:W-:Y:S02]  /*1870*/  MOV R3, 0x400 ;  /* 0x0000040000037802 */ /* 0x000fe40000000f00 */
[----:B------:R-:W-:Y:S02]  /*1880*/  SHF.L.U32 R2, R8, 0x1f, RZ ;  /* 0x0000001f08027819 */ /* 0x000fe400000006ff */
[----:B--2---:R-:W-:-:S05]  /*1890*/  LEA R0, R0, R3, 0x18 ;  /* 0x0000000300007211 */ /* 0x004fca00078ec0ff */
[----:B------:R-:W-:-:S04]  /*18a0*/  IMAD R3, R9, 0x8, R0 ;  /* 0x0000000809037824 */ /* 0x000fc800078e0200 */
[----:B------:R-:W2:Y:S02]  /*18b0*/  SYNCS.PHASECHK.TRANS64.TRYWAIT P0, [R3+URZ+0x110], R2 ;  /* 0x00011002030075a7 */ /* 0x000ea400080011ff */
[----:B--2---:R-:W-:Y:S05]  /*18c0*/  @!P0 BRA `(.L_x_24) ;  /* 0x0000007c00288947 */ /* 0x004fea0003800000 */
.L_x_139:
[----:B------:R-:W-:Y:S01]  /*18d0*/  VIADD R9, R9, 0x1 ;  /* 0x0000000109097836 */ /* 0x000fe20000000000 */
[----:B------:R2:W-:Y:S04]  /*18e0*/  SYNCS.ARRIVE.TRANS64.A1T0 RZ, [R3+URZ+0x100], RZ ;  /* 0x000100ff03ff79a7 */ /* 0x0005e800081000ff */
[----:B------:R-:W-:-:S04]  /*18f0*/  ISETP.NE.AND P0, PT, R9, 0x2, PT ;  /* 0x000000020900780c */ /* 0x000fc80003f05270 */
[----:B------:R-:W-:Y:S02]  /*1900*/  SEL R9, R9, RZ, P0 ;  /* 0x000000ff09097207 */ /* 0x000fe40000000000 */
[----:B--2---:R-:W-:-:S04]  /*1910*/  SEL R3, RZ, 0x1, P0 ;  /* 0x00000001ff037807 */ /* 0x004fc80000000000 */
[----:B------:R-:W-:-:S07]  /*1920*/  LOP3.LUT R8, R8, R3, RZ, 0x3c, !PT ;  /* 0x0000000308087212 */ /* 0x000fce00078e3cff */
.L_x_23:
[----:B------:R-:W-:Y:S01]  /*1930*/  UMOV UR13, 0x400 ;  /* 0x00000400000d7882 */ /* 0x000fe20000000000 */
[----:B------:R-:W-:Y:S01]  /*1940*/  SHF.L.U32 R0, R12, 0x1f, RZ ;  /* 0x0000001f0c007819 */ /* 0x000fe200000006ff */
[----:B-1----:R-:W-:Y:S02]  /*1950*/  ULEA UR13, UR47, UR13, 0x18 ;  /* 0x0000000d2f0d7291 */ /* 0x002fe4000f8ec0ff */
[----:B------:R-:W-:Y:S02]  /*1960*/  UISETP.GE.U32.AND UP0, UPT, UR48, 0x7f, UPT ;  /* 0x0000007f3000788c */ /* 0x000fe4000bf06070 */
[----:B------:R-:W-:Y:S02]  /*1970*/  ULEA UR4, UR15, UR13, 0x3 ;  /* 0x0000000d0f047291 */ /* 0x000fe4000f8e18ff */
[----:B------:R-:W-:Y:S02]  /*1980*/  USHF.L.U32 UR18, UR20, 0x7, URZ ;  /* 0x0000000714127899 */ /* 0x000fe400080006ff */
[----:B------:R-:W-:Y:S01]  /*1990*/  ULEA UR35, UR16, UR46, 0x7 ;  /* 0x0000002e10237291 */ /* 0x000fe2000f8e38ff */
[----:B------:R-:W-:-:S04]  /*19a0*/  UMOV UR7, URZ ;  /* 0x000000ff00077c82 */ /* 0x000fc80008000000 */
[----:B------:R1:W2:Y:S01]  /*19b0*/  SYNCS.PHASECHK.TRANS64.TRYWAIT P0, [UR4+0x28], R0 ;  /* 0x00002800ff0075a7 */ /* 0x0002a20008001104 */
[----:B------:R-:W-:Y:S06]  /*19c0*/  BRA.U !UP0, `(.L_x_25) ;  /* 0x0000000108d87547 */ /* 0x000fec000b800000 */
[----:B------:R-:W-:Y:S01]  /*19d0*/  UIADD3 UR10, UPT, UPT, UR18, 0x40, URZ ;  /* 0x00000040120a7890 */ /* 0x000fe2000fffe0ff */
[----:B------:R-:W-:Y:S01]  /*19e0*/  UMOV UR14, URZ ;  /* 0x000000ff000e7c82 */ /* 0x000fe20008000000 */
[----:B------:R-:W-:-:S10]  /*19f0*/  UMOV UR4, UR15 ;  /* 0x0000000f00047c82 */ /* 0x000fd40008000000 */
.L_x_31:
[----:B------:R-:W-:Y:S01]  /*1a00*/  ULEA UR33, UR4, UR13, 0x3 ;  /* 0x0000000d04217291 */ /* 0x000fe2000f8e18ff */
[----:B--2---:R-:W-:Y:S01]  /*1a10*/  @!P3 MOV R2, 0x8000 ;  /* 0x000080000002b802 */ /* 0x004fe20000000f00 */
[----:B--234-:R-:W-:Y:S10]  /*1a20*/  @P0 BRA `(.L_x_26) ;  /* 0x00000000000c0947 */ /* 0x01cff40003800000 */
[----:B------:R-:W-:-:S04]  /*1a30*/  SHF.L.U32 R3, R12, 0x1f, RZ ;  /* 0x0000001f0c037819 */ /* 0x000fc800000006ff */
[----:B------:R-:W2:Y:S02]  /*1a40*/  SYNCS.PHASECHK.TRANS64.TRYWAIT P0, [UR33+0x28], R3 ;  /* 0x00002803ff0075a7 */ /* 0x000ea40008001121 */
[----:B--2---:R-:W-:Y:S05]  /*1a50*/  @!P0 BRA `(.L_x_27) ;  /* 0x0000007800d88947 */ /* 0x004fea0003800000 */
.L_x_26:
[----:B------:R2:W-:Y:S01]  /*1a60*/  @!P3 SYNCS.ARRIVE.TRANS64 RZ, [UR33], R2 ;  /* 0x00000002ffffb9a7 */ /* 0x0005e20008000021 */
[----:B------:R-:W-:-:S04]  /*1a70*/  ULOP3.LUT UR5, UR30, 0x2, URZ, 0xfc, !UPT ;  /* 0x000000021e057892 */ /* 0x000fc8000f8efcff */
[----:B------:R-:W-:-:S09]  /*1a80*/  UISETP.NE.AND UP0, UPT, UR5, 0x2, UPT ;  /* 0x000000020500788c */ /* 0x000fd2000bf05270 */
[----:B------:R-:W-:Y:S05]  /*1a90*/  BRA.U UP0, `(.L_x_28) ;  /* 0x0000000100047547 */ /* 0x000fea000b800000 */
[----:B------:R-:W-:Y:S05]  /*1aa0*/  BPT.TRAP 0x1 ;  /* 0x000000040000795c */ /* 0x000fea0000300000 */
.L_x_28:
[----:B------:R-:W-:Y:S04]  /*1ab0*/  BSSY.RECONVERGENT B0, `(.L_x_29) ;  /* 0x0000003000007945 */ /* 0x000fe80003800200 */
[----:B------:R-:W-:Y:S05]  /*1ac0*/  @P2 BRA `(.L_x_30) ;  /* 0x0000000000042947 */ /* 0x000fea0003800000 */
[----:B------:R-:W-:Y:S05]  /*1ad0*/  BPT.TRAP 0x1 ;  /* 0x000000040000795c */ /* 0x000fea0000300000 */
.L_x_30:
[----:B------:R-:W-:Y:S05]  /*1ae0*/  BSYNC.RECONVERGENT B0 ;  /* 0x0000000000007941 */ /* 0x000fea0003800200 */
.L_x_29:
[----:B------:R-:W-:Y:S02]  /*1af0*/  UIADD3 UR5, UPT, UPT, UR4, 0x1, URZ ;  /* 0x0000000104057890 */ /* 0x000fe4000fffe0ff */
[----:B------:R-:W-:Y:S02]  /*1b00*/  USHF.L.U32 UR4, UR4, 0xe, URZ ;  /* 0x0000000e04047899 */ /* 0x000fe400080006ff */
[----:B------:R-:W-:Y:S02]  /*1b10*/  UISETP.NE.AND UP0, UPT, UR5, 0x5, UPT ;  /* 0x000000050500788c */ /* 0x000fe4000bf05270 */
[----:B------:R-:W-:Y:S02]  /*1b20*/  USHF.L.U32 UR34, UR14, 0x6, URZ ;  /* 0x000000060e227899 */ /* 0x000fe400080006ff */
[----:B------:R-:W-:Y:S02]  /*1b30*/  USEL UR6, URZ, 0x1, UP0 ;  /* 0x00000001ff067887 */ /* 0x000fe40008000000 */
[----:B------:R-:W-:-:S02]  /*1b40*/  USEL UR15, UR5, URZ, UP0 ;  /* 0x000000ff050f7287 */ /* 0x000fc40008000000 */
[----:B------:R-:W-:Y:S02]  /*1b50*/  UIADD3 UR14, UPT, UPT, UR14, 0x1, URZ ;  /* 0x000000010e0e7890 */ /* 0x000fe4000fffe0ff */
[----:B------:R-:W-:Y:S01]  /*1b60*/  LOP3.LUT R12, R12, UR6, RZ, 0x3c, !PT ;  /* 0x000000060c0c7c12 */ /* 0x000fe2000f8e3cff */
[----:B------:R-:W-:Y:S02]  /*1b70*/  UIADD3 UR6, UP0, UPT, UR38, 0x180, URZ ;  /* 0x0000018026067890 */ /* 0x000fe4000ff1e0ff */
[----:B------:R-:W-:Y:S01]  /*1b80*/  UIADD3 UR22, UP1, UPT, UR38, 0x80, URZ ;  /* 0x0000008026167890 */ /* 0x000fe2000ff3e0ff */
[----:B-1----:R-:W-:Y:S01]  /*1b90*/  SHF.L.U32 R0, R12, 0x1f, RZ ;  /* 0x0000001f0c007819 */ /* 0x002fe200000006ff */
[----:B------:R-:W-:Y:S02]  /*1ba0*/  ULEA UR32, UR29, UR4, 0x1 ;  /* 0x000000041d207291 */ /* 0x000fe4000f8e08ff */
[----:B------:R-:W-:Y:S02]  /*1bb0*/  ULEA UR5, UR15, UR13, 0x3 ;  /* 0x0000000d0f057291 */ /* 0x000fe4000f8e18ff */
[----:B------:R-:W-:-:S02]  /*1bc0*/  UIADD3 UR4, UPT, UPT, UR13, UR4, URZ ;  /* 0x000000040d047290 */ /* 0x000fc4000fffe0ff */
[----:B------:R-:W-:Y:S02]  /*1bd0*/  UIADD3.X UR7, UPT, UPT, URZ, UR39, URZ, UP0, !UPT ;  /* 0x00000027ff077290 */ /* 0x000fe400087fe4ff */
[----:B------:R-:W-:Y:S02]  /*1be0*/  UISETP.NE.AND UP0, UPT, UR14, UR21, UPT ;  /* 0x000000150e00728c */ /* 0x000fe4000bf05270 */
[----:B------:R-:W-:Y:S01]  /*1bf0*/  UIADD3.X UR23, UPT, UPT, URZ, UR39, URZ, UP1, !UPT ;  /* 0x00000027ff177290 */ /* 0x000fe20008ffe4ff */
[----:B------:R3:W4:Y:S01]  /*1c00*/  SYNCS.PHASECHK.TRANS64.TRYWAIT P0, [UR5+0x28], R0 ;  /* 0x00002800ff0075a7 */ /* 0x0007220008001105 */
[----:B------:R-:W-:Y:S02]  /*1c10*/  UIADD3 UR32, UPT, UPT, UR13, 0x8400, UR32 ;  /* 0x000084000d207890 */ /* 0x000fe4000fffe020 */
[----:B------:R-:W-:Y:S02]  /*1c20*/  UIADD3 UR16, UPT, UPT, UR4, 0x1c400, URZ ;  /* 0x0001c40004107890 */ /* 0x000fe4000fffe0ff */
[----:B------:R-:W-:Y:S01]  /*1c30*/  UIADD3 UR8, UPT, UPT, UR4, 0x1e400, URZ ;  /* 0x0001e40004087890 */ /* 0x000fe2000fffe0ff */
[----:B------:R-:W-:Y:S01]  /*1c40*/  UMOV UR5, 0x30000 ;  /* 0x0003000000057882 */ /* 0x000fe20000000000 */
[----:B------:R-:W-:Y:S01]  /*1c50*/  UMOV UR24, 0x0 ;  /* 0x0000000000187882 */ /* 0x000fe20000000000 */
[----:B------:R-:W-:Y:S01]  /*1c60*/  UMOV UR25, 0x10000000 ;  /* 0x1000000000197882 */ /* 0x000fe20000000000 */
[----:B------:R-:W-:Y:S01]  /*1c70*/  UMOV UR17, UR33 ;  /* 0x0000002100117c82 */ /* 0x000fe20008000000 */
[----:B------:R-:W-:Y:S01]  /*1c80*/  UMOV UR20, UR36 ;  /* 0x0000002400147c82 */ /* 0x000fe20008000000 */
[----:B------:R-:W-:Y:S01]  /*1c90*/  UMOV UR19, UR34 ;  /* 0x0000002200137c82 */ /* 0x000fe20008000000 */
[----:B------:R-:W-:Y:S01]  /*1ca0*/  UMOV UR12, UR36 ;  /* 0x00000024000c7c82 */ /* 0x000fe20008000000 */
[----:B------:R-:W-:Y:S01]  /*1cb0*/  UMOV UR9, UR33 ;  /* 0x0000002100097c82 */ /* 0x000fe20008000000 */
[----:B------:R-:W-:Y:S01]  /*1cc0*/  UMOV UR11, UR34 ;  /* 0x00000022000b7c82 */ /* 0x000fe20008000000 */
[----:B------:R-:W-:Y:S01]  /*1cd0*/  UTMALDG.3D.MULTICAST [UR32], [UR22], UR5, desc[UR24] ;  /* 0x00001820160073b4 */ /* 0x000fe20008011805 */
[----:B------:R-:W-:Y:S01]  /*1ce0*/  UMOV UR4, UR15 ;  /* 0x0000000f00047c82 */ /* 0x000fe20008000000 */
[----:B------:R-:W-:Y:S01]  /*1cf0*/  UTMALDG.3D [UR16], [UR6], desc[UR24] ;  /* 0x00001810060075b4 */ /* 0x000fe20008011000 */
[----:B------:R1:W-:Y:S02]  /*1d00*/  UTMALDG.3D [UR8], [UR6], desc[UR24] ;  /* 0x00001808060075b4 */ /* 0x0003e40008011000 */
[----:B-1----:R-:W-:Y:S01]  /*1d10*/  UMOV UR7, UR21 ;  /* 0x0000001500077c82 */ /* 0x002fe20008000000 */
[----:B------:R-:W-:Y:S05]  /*1d20*/  BRA.U UP0, `(.L_x_31) ;  /* 0xfffffffd00347547 */ /* 0x000fea000b83ffff */
.L_x_25:
[----:B------:R-:W-:Y:S01]  /*1d30*/  ULEA UR4, UR15, UR13, 0x3 ;  /* 0x0000000d0f047291 */ /* 0x000fe2000f8e18ff */
[----:B-1-3--:R-:W-:Y:S01]  /*1d40*/  SHF.L.U32 R0, R12, 0x1f, RZ ;  /* 0x0000001f0c007819 */ /* 0x00afe200000006ff */
[----:B------:R-:W-:Y:S01]  /*1d50*/  @!P1 SYNCS.ARRIVE.TRANS64.A1T0 RZ, [UR13+0x98], RZ ;  /* 0x000098ffffff99a7 */ /* 0x000fe2000810000d */
[----:B------:R-:W-:-:S06]  /*1d60*/  UISETP.GT.AND UP0, UPT, UR44, UR43, UPT ;  /* 0x0000002b2c00728c */ /* 0x000fcc000bf04270 */
[----:B--2-4-:R1:W2:Y:S03]  /*1d70*/  SYNCS.PHASECHK.TRANS64.TRYWAIT P0, [UR4+0x28], R0 ;  /* 0x00002800ff0075a7 */ /* 0x0142a60008001104 */
[----:B------:R-:W-:Y:S05]  /*1d80*/  BRA.U !UP0, `(.L_x_32) ;  /* 0x0000000108dc7547 */ /* 0x000fea000b800000 */
[----:B------:R-:W-:Y:S02]  /*1d90*/  UIADD3 UR14, UPT, UPT, UR45, UR7, URZ ;  /* 0x000000072d0e7290 */ /* 0x000fe4000fffe0ff */
[----:B------:R-:W-:Y:S01]  /*1da0*/  UIADD3 UR10, UPT, UPT, UR18, 0x40, URZ ;  /* 0x00000040120a7890 */ /* 0x000fe2000fffe0ff */
[----:B------:R-:W-:-:S11]  /*1db0*/  UMOV UR4, UR15 ;  /* 0x0000000f00047c82 */ /* 0x000fd60008000000 */
.L_x_38:
[----:B------:R-:W-:Y:S01]  /*1dc0*/  ULEA UR25, UR4, UR13, 0x3 ;  /* 0x0000000d04197291 */ /* 0x000fe2000f8e18ff */
[----:B--2---:R-:W-:Y:S01]  /*1dd0*/  @!P3 MOV R2, 0x8000 ;  /* 0x000080000002b802 */ /* 0x004fe20000000f00 */
[----:B--2-4-:R-:W-:Y:S10]  /*1de0*/  @P0 BRA `(.L_x_33) ;  /* 0x00000000000c0947 */ /* 0x014ff40003800000 */
[----:B------:R-:W-:-:S04]  /*1df0*/  SHF.L.U32 R3, R12, 0x1f, RZ ;  /* 0x0000001f0c037819 */ /* 0x000fc800000006ff */
[----:B------:R-:W2:Y:S02]  /*1e00*/  SYNCS.PHASECHK.TRANS64.TRYWAIT P0, [UR25+0x28], R3 ;  /* 0x00002803ff0075a7 */ /* 0x000ea40008001119 */
[----:B--2---:R-:W-:Y:S05]  /*1e10*/  @!P0 BRA `(.L_x_34) ;  /* 0x0000007800008947 */ /* 0x004fea0003800000 */
.L_x_33:
[----:B------:R2:W-:Y:S01]  /*1e20*/  @!P3 SYNCS.ARRIVE.TRANS64 RZ, [UR25], R2 ;  /* 0x00000002ffffb9a7 */ /* 0x0005e20008000019 */
[----:B------:R-:W-:-:S04]  /*1e30*/  ULOP3.LUT UR5, UR30, 0x2, URZ, 0xfc, !UPT ;  /* 0x000000021e057892 */ /* 0x000fc8000f8efcff */
[----:B------:R-:W-:-:S09]  /*1e40*/  UISETP.NE.AND UP0, UPT, UR5, 0x2, UPT ;  /* 0x000000020500788c */ /* 0x000fd2000bf05270 */
[----:B------:R-:W-:Y:S05]  /*1e50*/  BRA.U UP0, `(.L_x_35) ;  /* 0x0000000100047547 */ /* 0x000fea000b800000 */
[----:B------:R-:W-:Y:S05]  /*1e60*/  BPT.TRAP 0x1 ;  /* 0x000000040000795c */ /* 0x000fea0000300000 */
.L_x_35:
[----:B------:R-:W-:Y:S04]  /*1e70*/  BSSY.RECONVERGENT B0, `(.L_x_36) ;  /* 0x0000003000007945 */ /* 0x000fe80003800200 */
[----:B------:R-:W-:Y:S05]  /*1e80*/  @P2 BRA `(.L_x_37) ;  /* 0x0000000000042947 */ /* 0x000fea0003800000 */
[----:B------:R-:W-:Y:S05]  /*1e90*/  BPT.TRAP 0x1 ;  /* 0x000000040000795c */ /* 0x000fea0000300000 */
.L_x_37:
[----:B------:R-:W-:Y:S05]  /*1ea0*/  BSYNC.RECONVERGENT B0 ;  /* 0x0000000000007941 */ /* 0x000fea0003800200 */
.L_x_36:
[----:B------:R-:W-:Y:S02]  /*1eb0*/  UIADD3 UR5, UPT, UPT, UR4, 0x1, URZ ;  /* 0x0000000104057890 */ /* 0x000fe4000fffe0ff */
[----:B------:R-:W-:Y:S02]  /*1ec0*/  USHF.L.U32 UR26, UR7, 0x6, URZ ;  /* 0x00000006071a7899 */ /* 0x000fe400080006ff */
[----:B------:R-:W-:Y:S02]  /*1ed0*/  UISETP.NE.AND UP0, UPT, UR5, 0x5, UPT ;  /* 0x000000050500788c */ /* 0x000fe4000bf05270 */
[----:B------:R-:W-:Y:S02]  /*1ee0*/  UIADD3 UR7, UPT, UPT, UR7, 0x1, URZ ;  /* 0x0000000107077890 */ /* 0x000fe4000fffe0ff */
[----:B------:R-:W-:Y:S02]  /*1ef0*/  USEL UR6, URZ, 0x1, UP0 ;  /* 0x00000001ff067887 */ /* 0x000fe40008000000 */
[----:B------:R-:W-:-:S02]  /*1f00*/  USEL UR15, UR5, URZ, UP0 ;  /* 0x000000ff050f7287 */ /* 0x000fc40008000000 */
[----:B------:R-:W-:Y:S02]  /*1f10*/  UIADD3 UR22, UP1, UPT, UR38, 0x80, URZ ;  /* 0x0000008026167890 */ /* 0x000fe4000ff3e0ff */
[----:B------:R-:W-:Y:S01]  /*1f20*/  ULEA UR5, UR15, UR13, 0x3 ;  /* 0x0000000d0f057291 */ /* 0x000fe2000f8e18ff */
[----:B------:R-:W-:Y:S01]  /*1f30*/  LOP3.LUT R12, R12, UR6, RZ, 0x3c, !PT ;  /* 0x000000060c0c7c12 */ /* 0x000fe2000f8e3cff */
[----:B------:R-:W-:Y:S01]  /*1f40*/  UIADD3.X UR23, UPT, UPT, URZ, UR39, URZ, UP1, !UPT ;  /* 0x00000027ff177290 */ /* 0x000fe20008ffe4ff */
[----:B------:R-:W-:Y:S02]  /*1f50*/  UMOV UR6, 0x30000 ;  /* 0x0003000000067882 */ /* 0x000fe40000000000 */
[----:B-1----:R-:W-:Y:S01]  /*1f60*/  SHF.L.U32 R0, R12, 0x1f, RZ ;  /* 0x0000001f0c007819 */ /* 0x002fe200000006ff */
[----:B------:R-:W-:Y:S01]  /*1f70*/  UMOV UR32, 0x0 ;  /* 0x0000000000207882 */ /* 0x000fe20000000000 */
[----:B------:R-:W-:Y:S01]  /*1f80*/  UMOV UR33, 0x10000000 ;  /* 0x1000000000217882 */ /* 0x000fe20000000000 */
[----:B------:R-:W-:Y:S01]  /*1f90*/  UMOV UR27, UR35 ;  /* 0x00000023001b7c82 */ /* 0x000fe20008000000 */
[----:B------:R3:W4:Y:S01]  /*1fa0*/  SYNCS.PHASECHK.TRANS64.TRYWAIT P0, [UR5+0x28], R0 ;  /* 0x00002800ff0075a7 */ /* 0x0007220008001105 */
[----:B------:R-:W-:-:S02]  /*1fb0*/  USHF.L.U32 UR5, UR4, 0xe, URZ ;  /* 0x0000000e04057899 */ /* 0x000fc400080006ff */
[----:B------:R-:W-:Y:S02]  /*1fc0*/  UIADD3 UR4, UP0, UPT, UR38, 0x180, URZ ;  /* 0x0000018026047890 */ /* 0x000fe4000ff1e0ff */
[----:B------:R-:W-:Y:S02]  /*1fd0*/  ULEA UR24, UR29, UR5, 0x1 ;  /* 0x000000051d187291 */ /* 0x000fe4000f8e08ff */
[----:B------:R-:W-:Y:S02]  /*1fe0*/  UIADD3 UR5, UPT, UPT, UR13, UR5, URZ ;  /* 0x000000050d057290 */ /* 0x000fe4000fffe0ff */
[----:B------:R-:W-:Y:S02]  /*1ff0*/  UIADD3 UR24, UPT, UPT, UR13, 0x8400, UR24 ;  /* 0x000084000d187890 */ /* 0x000fe4000fffe018 */
[----:B------:R-:W-:Y:S02]  /*2000*/  UIADD3 UR16, UPT, UPT, UR5, 0x1c400, URZ ;  /* 0x0001c40005107890 */ /* 0x000fe4000fffe0ff */
[----:B------:R-:W-:-:S02]  /*2010*/  UIADD3 UR8, UPT, UPT, UR5, 0x1e400, URZ ;  /* 0x0001e40005087890 */ /* 0x000fc4000fffe0ff */
[----:B------:R-:W-:Y:S02]  /*2020*/  UIADD3.X UR5, UPT, UPT, URZ, UR39, URZ, UP0, !UPT ;  /* 0x00000027ff057290 */ /* 0x000fe400087fe4ff */
[----:B------:R-:W-:Y:S01]  /*2030*/  UISETP.NE.AND UP0, UPT, UR7, UR14, UPT ;  /* 0x0000000e0700728c */ /* 0x000fe2000bf05270 */
        /* <DEDUP_REMOVED lines=11> */
[----:B---3--:R-:W-:Y:S05]  /*20f0*/  BRA.U UP0, `(.L_x_38) ;  /* 0xfffffffd00307547 */ /* 0x008fea000b83ffff */
.L_x_32:
[C---:B------:R-:W-:Y:S01]  /*2100*/  LEA R3, R11.reuse, UR13, 0x3 ;  /* 0x0000000d0b037c11 */ /* 0x040fe2000f8e18ff */
[----:B------:R-:W-:Y:S01]  /*2110*/  NOP ;  /* 0x0000000000007918 */ /* 0x000fe20000000000 */
[----:B-1----:R-:W-:Y:S02]  /*2120*/  SHF.L.U32 R0, R10, 0x1f, RZ ;  /* 0x0000001f0a007819 */ /* 0x002fe400000006ff */
[----:B------:R-:W-:Y:S02]  /*2130*/  LEA R5, R11, UR13, 0x4 ;  /* 0x0000000d0b057c11 */ /* 0x000fe4000f8e20ff */
[----:B--2-4-:R-:W1:Y:S02]  /*2140*/  SYNCS.PHASECHK.TRANS64.TRYWAIT P0, [R3+URZ+0xa0], R0 ;  /* 0x0000a000030075a7 */ /* 0x014e6400080011ff */
[----:B-1----:R-:W-:Y:S05]  /*2150*/  @!P0 BRA `(.L_x_39) ;  /* 0x0000007400488947 */ /* 0x002fea0003800000 */
.L_x_142:
[----:B------:R-:W2:Y:S01]  /*2160*/  LDS.128 R4, [R5+0x130] ;  /* 0x0001300005047984 */ /* 0x000ea20000000c00 */
[----:B------:R-:W-:Y:S01]  /*2170*/  UISETP.GE.AND UP0, UPT, UR42, 0x1, UPT ;  /* 0x000000012a00788c */ /* 0x000fe2000bf06270 */
[----:B------:R-:W-:Y:S01]  /*2180*/  @!PT LDS RZ, [RZ] ;  /* 0x00000000fffff984 */ /* 0x000fe20000000800 */
[----:B------:R-:W-:Y:S01]  /*2190*/  @!PT LDS RZ, [RZ] ;  /* 0x00000000fffff984 */ /* 0x000fe20000000800 */
[----:B------:R-:W-:Y:S01]  /*21a0*/  @!PT LDS RZ, [RZ] ;  /* 0x00000000fffff984 */ /* 0x000fe20000000800 */
[----:B------:R-:W-:Y:S01]  /*21b0*/  @!PT LDS RZ, [RZ] ;  /* 0x00000000fffff984 */ /* 0x000fe20000000800 */
[----:B------:R3:W-:Y:S06]  /*21c0*/  MEMBAR.ALL.CTA ;  /* 0x0000000000007992 */ /* 0x0007ec0000008000 */
[----:B---3--:R-:W3:Y:S01]  /*21d0*/  FENCE.VIEW.ASYNC.S ;  /* 0x00000000000073c6 */ /* 0x008ee20000000000 */
[----:B--2---:R-:W-:-:S13]  /*21e0*/  LOP3.LUT P0, RZ, R6, 0x1, RZ, 0xc0, !PT ;  /* 0x0000000106ff7812 */ /* 0x004fda000780c0ff */
[----:B---3--:R-:W-:Y:S01]  /*21f0*/  VOTEU.ANY UP1, P0 ;  /* 0x0000000000ff7886 */ /* 0x008fe20000020100 */
[----:B------:R-:W-:-:S13]  /*2200*/  PLOP3.LUT P0, PT, PT, PT, UP1, 0x80, 0x8 ;  /* 0x000000000008781c */ /* 0x000fda0003f0f018 */
[----:B-1----:R-:W-:Y:S02]  /*2210*/  @P0 LOP3.LUT R0, R5, 0xffff, RZ, 0xc0, !PT ;  /* 0x0000ffff05000812 */ /* 0x002fe400078ec0ff */
[----:B------:R-:W-:Y:S02]  /*2220*/  @P0 MOV R2, R4 ;  /* 0x0000000400020202 */ /* 0x000fe40000000f00 */
[----:B------:R-:W-:Y:S01]  /*2230*/  @P0 R2UR UR5, R0 ;  /* 0x00000000000502ca */ /* 0x000fe200000e0000 */
[----:B------:R-:W-:Y:S01]  /*2240*/  VIADD R0, R3, 0xb0 ;  /* 0x000000b003007836 */ /* 0x000fe20000000000 */
[----:B------:R-:W-:Y:S02]  /*2250*/  @P0 SHF.R.U32.HI R4, RZ, 0x10, R5 ;  /* 0x00000010ff040819 */ /* 0x000fe40000011605 */
[----:B------:R-:W-:Y:S02]  /*2260*/  @P0 R2UR UR6, R2 ;  /* 0x00000000020602ca */ /* 0x000fe400000e0000 */
[----:B------:R-:W-:-:S02]  /*2270*/  PRMT R0, RZ, 0x654, R0 ;  /* 0x00000654ff007816 */ /* 0x000fc40000000000 */
[----:B------:R-:W-:Y:S02]  /*2280*/  @P0 R2UR UR4, R4 ;  /* 0x00000000040402ca */ /* 0x000fe400000e0000 */
[----:B------:R1:W-:Y:S03]  /*2290*/  SYNCS.ARRIVE.TRANS64.RED.A1T0 RZ, [R0+URZ], RZ ;  /* 0x000000ff00ff79a7 */ /* 0x0003e600081004ff */
[----:B------:R-:W-:-:S04]  /*22a0*/  @UP1 UMOV UR31, UR5 ;  /* 0x00000005001f1c82 */ /* 0x000fc80008000000 */
[----:B------:R-:W-:-:S04]  /*22b0*/  @UP1 UMOV UR37, UR6 ;  /* 0x0000000600251c82 */ /* 0x000fc80008000000 */
[----:B------:R-:W-:Y:S01]  /*22c0*/  @UP1 UMOV UR36, UR4 ;  /* 0x0000000400241c82 */ /* 0x000fe20008000000 */
[----:B------:R-:W-:Y:S05]  /*22d0*/  BRA.U !UP0, `(.L_x_40) ;  /* 0x0000000108d47547 */ /* 0x000fea000b800000 */
[----:B------:R-:W2:Y:S01]  /*22e0*/  LDCU.128 UR16, c[0x0][0xb10] ;  /* 0x00016200ff1077ac */ /* 0x000ea20008000c00 */
[----:B------:R-:W3:Y:S01]  /*22f0*/  LDCU UR12, c[0x0][0xb20] ;  /* 0x00016400ff0c77ac */ /* 0x000ee20008000800 */
[----:B------:R-:W4:Y:S01]  /*2300*/  LDCU UR14, c[0x0][0xb0c] ;  /* 0x00016180ff0e77ac */ /* 0x000f220008000800 */
[----:B------:R-:W1:Y:S01]  /*2310*/  LDCU.64 UR8, c[0x0][0xb28] ;  /* 0x00016500ff0877ac */ /* 0x000e620008000a00 */
[----:B------:R-:W-:Y:S02]  /*2320*/  UISETP.NE.AND UP3, UPT, UR42, 0x1, UPT ;  /* 0x000000012a00788c */ /* 0x000fe4000bf65270 */
[----:B--2---:R-:W-:Y:S02]  /*2330*/  UIMAD.WIDE.U32 UR6, UR40, UR19, URZ ;  /* 0x00000013280672a5 */ /* 0x004fe4000f8e00ff */
[----:B------:R-:W-:Y:S02]  /*2340*/  UIMAD.WIDE.U32 UR4, UR41, UR16, URZ ;  /* 0x00000010290472a5 */ /* 0x000fe4000f8e00ff */
[----:B------:R-:W-:-:S02]  /*2350*/  UISETP.NE.AND UP0, UPT, UR18, 0x1, UPT ;  /* 0x000000011200788c */ /* 0x000fc4000bf05270 */
[----:B------:R-:W-:Y:S01]  /*2360*/  UIMAD.WIDE.U32 UR24, UR31, UR19, URZ ;  /* 0x000000131f1872a5 */ /* 0x000fe2000f8e00ff */
[----:B------:R-:W-:Y:S02]  /*2370*/  UMOV UR6, UR7 ;  /* 0x0000000700067c82 */ /* 0x000fe40008000000 */
[----:B------:R-:W-:Y:S01]  /*2380*/  UMOV UR4, UR5 ;  /* 0x0000000500047c82 */ /* 0x000fe20008000000 */
[----:B---3--:R-:W-:Y:S02]  /*2390*/  USHF.R.U32.HI UR6, URZ, UR12, UR6 ;  /* 0x0000000cff067299 */ /* 0x008fe40008011606 */
[----:B----4-:R-:W-:Y:S02]  /*23a0*/  UISETP.NE.AND UP2, UPT, UR14, 0x1, UPT ;  /* 0x000000010e00788c */ /* 0x010fe4000bf45270 */
[----:B------:R-:W-:Y:S02]  /*23b0*/  USHF.R.U32.HI UR4, URZ, UR17, UR4 ;  /* 0x00000011ff047299 */ /* 0x000fe40008011604 */
[----:B------:R-:W-:-:S02]  /*23c0*/  USEL UR5, UR40, UR6, !UP0 ;  /* 0x0000000628057287 */ /* 0x000fc4000c000000 */
[----:B------:R-:W-:Y:S02]  /*23d0*/  USEL UR6, UR41, UR4, !UP2 ;  /* 0x0000000429067287 */ /* 0x000fe4000d000000 */
[----:B-1----:R-:W-:Y:S01]  /*23e0*/  UIMAD.WIDE.U32 UR10, UR5, UR8, URZ ;  /* 0x00000008050a72a5 */ /* 0x002fe2000f8e00ff */
[----:B------:R-:W-:Y:S01]  /*23f0*/  UMOV UR4, UR25 ;  /* 0x0000001900047c82 */ /* 0x000fe20008000000 */
[----:B------:R-:W-:Y:S02]  /*2400*/  UIMAD.WIDE.U32 UR22, UR37, UR16, URZ ;  /* 0x00000010251672a5 */ /* 0x000fe4000f8e00ff */
[----:B------:R-:W-:-:S03]  /*2410*/  UIMAD.WIDE.U32 UR24, UR6, UR8, URZ ;  /* 0x00000008061872a5 */ /* 0x000fc6000f8e00ff */
[----:B------:R-:W-:Y:S01]  /*2420*/  UMOV UR10, UR11 ;  /* 0x0000000b000a7c82 */ /* 0x000fe20008000000 */
[----:B------:R-:W-:Y:S02]  /*2430*/  USHF.R.U32.HI UR4, URZ, UR12, UR4 ;  /* 0x0000000cff047299 */ /* 0x000fe40008011604 */
[----:B------:R-:W-:Y:S01]  /*2440*/  @UP3 USHF.R.U32.HI UR5, URZ, UR9, UR10 ;  /* 0x00000009ff053299 */ /* 0x000fe2000801160a */
[----:B------:R-:W-:Y:S01]  /*2450*/  UMOV UR22, UR23 ;  /* 0x0000001700167c82 */ /* 0x000fe20008000000 */
[----:B------:R-:W-:Y:S01]  /*2460*/  UMOV UR24, UR25 ;  /* 0x0000001900187c82 */ /* 0x000fe20008000000 */
[----:B------:R-:W-:Y:S02]  /*2470*/  USHF.R.U32.HI UR17, URZ, UR17, UR22 ;  /* 0x00000011ff117299 */ /* 0x000fe40008011616 */
[----:B------:R-:W-:Y:S02]  /*2480*/  USEL UR4, UR31, UR4, !UP0 ;  /* 0x000000041f047287 */ /* 0x000fe4000c000000 */
[----:B------:R-:W-:-:S02]  /*2490*/  @UP3 USHF.R.U32.HI UR6, URZ, UR9, UR24 ;  /* 0x00000009ff063299 */ /* 0x000fc40008011618 */
[----:B------:R-:W-:Y:S02]  /*24a0*/  UIMAD UR7, UR42, UR5, URZ ;  /* 0x000000052a0772a4 */ /* 0x000fe4000f8e02ff */
[----:B------:R-:W-:Y:S02]  /*24b0*/  USEL UR5, UR37, UR17, !UP2 ;  /* 0x0000001125057287 */ /* 0x000fe4000d000000 */
[----:B------:R-:W-:Y:S02]  /*24c0*/  UIMAD UR10, UR42, UR6, URZ ;  /* 0x000000062a0a72a4 */ /* 0x000fe4000f8e02ff */
[----:B------:R-:W-:Y:S02]  /*24d0*/  UISETP.GE.AND UP0, UPT, UR4, UR7, UPT ;  /* 0x000000070400728c */ /* 0x000fe4000bf06270 */
[----:B------:R-:W-:Y:S02]  /*24e0*/  UIMAD.WIDE.U32 UR16, UR4, UR8, URZ ;  /* 0x00000008041072a5 */ /* 0x000fe4000f8e00ff */
[----:B------:R-:W-:-:S02]  /*24f0*/  UISETP.GE.OR UP0, UPT, UR5, UR10, UP0 ;  /* 0x0000000a0500728c */ /* 0x000fc40008706670 */
        /* <DEDUP_REMOVED lines=19> */
.L_x_40:
[----:B------:R-:W2:Y:S02]  /*2630*/  LDCU UR4, c[0x0][0xb30] ;  /* 0x00016600ff0477ac */ /* 0x000ea40008000800 */
[----:B--2---:R-:W-:-:S09]  /*2640*/  UISETP.NE.AND UP0, UPT, UR4, 0x1, UPT ;  /* 0x000000010400788c */ /* 0x004fd2000bf05270 */
[----:B------:R-:W-:Y:S05]  /*2650*/  BRA.U UP0, `(.L_x_41) ;  /* 0x0000000100447547 */ /* 0x000fea000b800000 */
[----:B------:R-:W2:Y:S01]  /*2660*/  LDCU.128 UR8, c[0x0][0xb10] ;  /* 0x00016200ff0877ac */ /* 0x000ea20008000c00 */
[----:B------:R-:W3:Y:S01]  /*2670*/  LDCU UR12, c[0x0][0xb0c] ;  /* 0x00016180ff0c77ac */ /* 0x000ee20008000800 */
[----:B------:R-:W4:Y:S01]  /*2680*/  LDCU UR14, c[0x0][0xb20] ;  /* 0x00016400ff0e77ac */ /* 0x000f220008000800 */
[----:B--2---:R-:W-:Y:S02]  /*2690*/  UIMAD.WIDE.U32 UR6, UR37, UR8, URZ ;  /* 0x00000008250672a5 */ /* 0x004fe4000f8e00ff */
[----:B------:R-:W-:Y:S02]  /*26a0*/  UIMAD.WIDE.U32 UR4, UR31, UR11, URZ ;  /* 0x0000000b1f0472a5 */ /* 0x000fe4000f8e00ff */
[----:B---3--:R-:W-:Y:S02]  /*26b0*/  UISETP.NE.AND UP2, UPT, UR12, 0x1, UPT ;  /* 0x000000010c00788c */ /* 0x008fe4000bf45270 */
[----:B------:R-:W-:Y:S01]  /*26c0*/  UISETP.NE.AND UP0, UPT, UR10, 0x1, UPT ;  /* 0x000000010a00788c */ /* 0x000fe2000bf05270 */
[----:B------:R-:W-:-:S02]  /*26d0*/  UMOV UR6, UR7 ;  /* 0x0000000700067c82 */ /* 0x000fc40008000000 */
[----:B------:R-:W-:Y:S01]  /*26e0*/  UMOV UR4, UR5 ;  /* 0x0000000500047c82 */ /* 0x000fe20008000000 */
[----:B------:R-:W-:Y:S02]  /*26f0*/  USHF.R.U32.HI UR9, URZ, UR9, UR6 ;  /* 0x00000009ff097299 */ /* 0x000fe40008011606 */
[----:B----4-:R-:W-:Y:S02]  /*2700*/  USHF.R.U32.HI UR4, URZ, UR14, UR4 ;  /* 0x0000000eff047299 */ /* 0x010fe40008011604 */
[----:B------:R-:W-:Y:S02]  /*2710*/  USEL UR5, UR37, UR9, !UP2 ;  /* 0x0000000925057287 */ /* 0x000fe4000d000000 */
[----:B------:R-:W-:-:S04]  /*2720*/  USEL UR4, UR31, UR4, !UP0 ;  /* 0x000000041f047287 */ /* 0x000fc8000c000000 */
[----:B------:R-:W-:Y:S02]  /*2730*/  UIADD3 UR6, UPT, UPT, UR5, -UR4, URZ ;  /* 0x8000000405067290 */ /* 0x000fe4000fffe0ff */
[----:B------:R-:W-:Y:S02]  /*2740*/  UIADD3 UR4, UPT, UPT, -UR5, UR4, URZ ;  /* 0x0000000405047290 */ /* 0x000fe4000fffe1ff */
[----:B------:R-:W-:Y:S02]  /*2750*/  UIMAD UR31, UR6, UR10, UR31 ;  /* 0x0000000a061f72a4 */ /* 0x000fe4000f8e021f */
[----:B------:R-:W-:-:S12]  /*2760*/  UIMAD UR37, UR4, UR12, UR37 ;  /* 0x0000000c042572a4 */ /* 0x000fd8000f8e0225 */
.L_x_41:
[----:B------:R-:W-:Y:S01]  /*2770*/  VIADD R11, R11, 0x1 ;  /* 0x000000010b0b7836 */ /* 0x000fe20000000000 */
[----:B------:R-:W-:Y:S01]  /*2780*/  R2UR UR4, R82 ;  /* 0x00000000520472ca */ /* 0x000fe200000e0000 */
[----:B------:R-:W-:Y:S01]  /*2790*/  UIADD3 UR20, UPT, UPT, UR31, UR63, URZ ;  /* 0x0000003f1f147290 */ /* 0x000fe2000fffe0ff */
[----:B------:R-:W-:Y:S02]  /*27a0*/  PLOP3.LUT P1, PT, PT, PT, PT, 0x80, 0x8 ;  /* 0x000000000008781c */ /* 0x000fe40003f2f070 */
[----:B------:R-:W-:-:S04]  /*27b0*/  ISETP.NE.AND P0, PT, R11, 0x2, PT ;  /* 0x000000020b00780c */ /* 0x000fc80003f05270 */
[----:B------:R-:W-:Y:S02]  /*27c0*/  SEL R3, RZ, 0x1, P0 ;  /* 0x00000001ff037807 */ /* 0x000fe40000000000 */
[----:B------:R-:W-:Y:S02]  /*27d0*/  SEL R11, R11, RZ, P0 ;  /* 0x000000ff0b0b7207 */ /* 0x000fe40000000000 */
[----:B------:R-:W-:Y:S01]  /*27e0*/  LOP3.LUT R10, R10, R3, RZ, 0x3c, !PT ;  /* 0x000000030a0a7212 */ /* 0x000fe200078e3cff */
[----:B------:R-:W-:Y:S01]  /*27f0*/  UIADD3 UR16, UPT, UPT, UR37, UR4, URZ ;  /* 0x0000000425107290 */ /* 0x000fe2000fffe0ff */
[----:B------:R-:W-:Y:S11]  /*2800*/  BRA.U UP1, `(.L_x_42) ;  /* 0xfffffff101087547 */ /* 0x000ff6000b83ffff */
[----:B------:R-:W-:Y:S01]  /*2810*/  UIADD3 UR13, UPT, UPT, UR13, 0x28, URZ ;  /* 0x000000280d0d7890 */ /* 0x000fe2000fffe0ff */
[----:B------:R-:W-:-:S03]  /*2820*/  SHF.L.U32 R3, R12, 0x1f, RZ ;  /* 0x0000001f0c037819 */ /* 0x000fc600000006ff */
[----:B------:R-:W-:-:S09]  /*2830*/  ULEA UR4, UR15, UR13, 0x3 ;  /* 0x0000000d0f047291 */ /* 0x000fd2000f8e18ff */
[----:B------:R-:W2:Y:S02]  /*2840*/  SYNCS.PHASECHK.TRANS64.TRYWAIT P0, [UR4], R3 ;  /* 0x00000003ff0075a7 */ /* 0x000ea40008001104 */
[----:B--2---:R-:W-:Y:S05]  /*2850*/  @!P0 BRA `(.L_x_43) ;  /* 0x0000006c009c8947 */ /* 0x004fea0003800000 */
.L_x_144:
[----:B------:R-:W-:-:S04]  /*2860*/  UIADD3 UR4, UPT, UPT, UR15, 0x1, URZ ;  /* 0x000000010f047890 */ /* 0x000fc8000fffe0ff */
[----:B------:R-:W-:-:S04]  /*2870*/  UISETP.NE.AND UP0, UPT, UR4, 0x5, UPT ;  /* 0x000000050400788c */ /* 0x000fc8000bf05270 */
[----:B------:R-:W-:Y:S02]  /*2880*/  USEL UR6, URZ, 0x1, UP0 ;  /* 0x00000001ff067887 */ /* 0x000fe40008000000 */
[----:B------:R-:W-:-:S04]  /*2890*/  USEL UR4, UR4, URZ, UP0 ;  /* 0x000000ff04047287 */ /* 0x000fc80008000000 */
[----:B------:R-:W-:Y:S01]  /*28a0*/  ULEA UR5, UR4, UR13, 0x3 ;  /* 0x0000000d04057291 */ /* 0x000fe2000f8e18ff */
[----:B------:R-:W-:-:S04]  /*28b0*/  LOP3.LUT R2, R12, UR6, RZ, 0x3c, !PT ;  /* 0x000000060c027c12 */ /* 0x000fc8000f8e3cff */
[----:B-1----:R-:W-:-:S04]  /*28c0*/  SHF.L.U32 R3, R2, 0x1f, RZ ;  /* 0x0000001f02037819 */ /* 0x002fc800000006ff */
[----:B------:R-:W1:Y:S02]  /*28d0*/  SYNCS.PHASECHK.TRANS64.TRYWAIT P0, [UR5], R3 ;  /* 0x00000003ff0075a7 */ /* 0x000e640008001105 */
[----:B-1----:R-:W-:Y:S05]  /*28e0*/  @!P0 BRA `(.L_x_44) ;  /* 0x0000006c00908947 */ /* 0x002fea0003800000 */
.L_x_146:
        /* <DEDUP_REMOVED lines=9> */
.L_x_148:
        /* <DEDUP_REMOVED lines=9> */
.L_x_150:
[----:B------:R-:W-:-:S04]  /*2a10*/  UIADD3 UR4, UPT, UPT, UR4, 0x1, URZ ;  /* 0x0000000104047890 */ /* 0x000fc8000fffe0ff */
[----:B------:R-:W-:-:S04]  /*2a20*/  UISETP.NE.AND UP0, UPT, UR4, 0x5, UPT ;  /* 0x000000050400788c */ /* 0x000fc8000bf05270 */
[----:B------:R-:W-:Y:S02]  /*2a30*/  USEL UR5, URZ, 0x1, UP0 ;  /* 0x00000001ff057887 */ /* 0x000fe40008000000 */
[----:B------:R-:W-:-:S04]  /*2a40*/  USEL UR4, UR4, URZ, UP0 ;  /* 0x000000ff04047287 */ /* 0x000fc80008000000 */
[----:B------:R-:W-:Y:S01]  /*2a50*/  ULEA UR4, UR4, UR13, 0x3 ;  /* 0x0000000d04047291 */ /* 0x000fe2000f8e18ff */
[----:B-1----:R-:W-:-:S04]  /*2a60*/  LOP3.LUT R3, R2, UR5, RZ, 0x3c, !PT ;  /* 0x0000000502037c12 */ /* 0x002fc8000f8e3cff */
[----:B------:R-:W-:Y:S01]  /*2a70*/  SHF.L.U32 R3, R3, 0x1f, RZ ;  /* 0x0000001f03037819 */ /* 0x000fe200000006ff */
[----:B------:R-:W-:-:S07]  /*2a80*/  IMAD.U32 R0, RZ, RZ, UR4 ;  /* 0x00000004ff007e24 */ /* 0x000fce000f8e00ff */
.L_x_47:
[----:B-1----:R1:W2:Y:S02]  /*2a90*/  SYNCS.PHASECHK.TRANS64.TRYWAIT P0, [R0+URZ], R3 ;  /* 0x00000003000075a7 */ /* 0x0022a400080011ff */
[----:B--2---:R-:W-:Y:S05]  /*2aa0*/  @!P0 NANOSLEEP.SYNCS 0x989680 ;  /* 0x009896800000895d */ /* 0x004fea0003900000 */
[----:B------:R-:W2:Y:S02]  /*2ab0*/  @!P0 SYNCS.PHASECHK.TRANS64 P0, [R0+URZ], R3 ;  /* 0x00000003000085a7 */ /* 0x000ea400080010ff */
[----:B--2---:R-:W-:Y:S05]  /*2ac0*/  @P0 EXIT ;  /* 0x000000000000094d */ /* 0x004fea0003800000 */
[----:B------:R-:W-:Y:S05]  /*2ad0*/  BRA `(.L_x_47) ;  /* 0xfffffffc00ec7947 */ /* 0x000fea000383ffff */
.L_x_22:
[----:B------:R-:W-:-:S04]  /*2ae0*/  UISETP.NE.AND UP0, UPT, UR47, URZ, UPT ;  /* 0x000000ff2f00728c */ /* 0x000fc8000bf05270 */
[----:B------:R-:W-:-:S09]  /*2af0*/  UISETP.NE.OR UP0, UPT, UR17, 0x1, UP0 ;  /* 0x000000011100788c */ /* 0x000fd20008705670 */
[----:B------:R-:W-:Y:S05]  /*2b00*/  BRA.U UP0, `(.L_x_48) ;  /* 0x0000000500487547 */ /* 0x000fea000b800000 */
[----:B------:R-:W-:Y:S01]  /*2b10*/  ISETP.GE.U32.AND P2, PT, R0, 0x2, PT ;  /* 0x000000020000780c */ /* 0x000fe20003f46070 */
[----:B------:R-:W-:Y:S01]  /*2b20*/  IMAD.MOV.U32 R12, RZ, RZ, 0x1 ;  /* 0x00000001ff0c7424 */ /* 0x000fe200078e00ff */
[----:B------:R-:W-:Y:S02]  /*2b30*/  CS2R R10, SRZ ;  /* 0x00000000000a7805 */ /* 0x000fe4000001ff00 */
[----:B------:R-:W-:Y:S01]  /*2b40*/  CS2R R8, SRZ ;  /* 0x0000000000087805 */ /* 0x000fe2000001ff00 */
[----:B------:R-:W-:Y:S01]  /*2b50*/  UMOV UR6, 0x400 ;  /* 0x0000040000067882 */ /* 0x000fe20000000000 */
[----:B------:R-:W-:Y:S01]  /*2b60*/  UMOV UR5, URZ ;  /* 0x000000ff00057c82 */ /* 0x000fe20008000000 */
[----:B------:R-:W-:-:S12]  /*2b70*/  ULEA UR6, UR47, UR6, 0x18 ;  /* 0x000000062f067291 */ /* 0x000fd8000f8ec0ff */
.L_x_52:
[----:B------:R-:W-:Y:S02]  /*2b80*/  LEA R2, R8, UR6, 0x3 ;  /* 0x0000000608027c11 */ /* 0x000fe4000f8e18ff */
[----:B------:R-:W-:-:S03]  /*2b90*/  SHF.L.U32 R5, R9, 0x1f, RZ ;  /* 0x0000001f09057819 */ /* 0x000fc600000006ff */
[----:B------:R-:W-:Y:S01]  /*2ba0*/  VIADD R4, R2, 0x110 ;  /* 0x0000011002047836 */ /* 0x000fe20000000000 */
[----:B------:R-:W1:Y:S02]  /*2bb0*/  SYNCS.PHASECHK.TRANS64.TRYWAIT P0, [R2+URZ+0x100], R5 ;  /* 0x00010005020075a7 */ /* 0x000e6400080011ff */
[----:B-1----:R-:W-:Y:S05]  /*2bc0*/  @!P0 BRA `(.L_x_49) ;  /* 0x0000006c00208947 */ /* 0x002fea0003800000 */
.L_x_151:
[----:B------:R-:W-:Y:S01]  /*2bd0*/  ULEA UR4, UR5, UR6, 0x3 ;  /* 0x0000000605047291 */ /* 0x000fe2000f8e18ff */
[----:B------:R-:W-:Y:S02]  /*2be0*/  PRMT R4, RZ, 0x654, R4 ;  /* 0x00000654ff047816 */ /* 0x000fe40000000004 */
[----:B-1----:R-:W-:Y:S01]  /*2bf0*/  SHF.L.U32 R5, R12, 0x1f, RZ ;  /* 0x0000001f0c057819 */ /* 0x002fe200000006ff */
[----:B------:R-:W-:Y:S01]  /*2c00*/  UIADD3 UR7, UPT, UPT, UR4, 0xa0, URZ ;  /* 0x000000a004077890 */ /* 0x000fe2000fffe0ff */
[----:B------:R1:W-:Y:S05]  /*2c10*/  SYNCS.ARRIVE.TRANS64.RED.A1T0 RZ, [R4+URZ], RZ ;  /* 0x000000ff04ff79a7 */ /* 0x0003ea00081004ff */
[----:B------:R-:W-:Y:S01]  /*2c20*/  IMAD.U32 R7, RZ, RZ, UR7 ;  /* 0x00000007ff077e24 */ /* 0x000fe2000f8e00ff */
[----:B------:R-:W2:Y:S04]  /*2c30*/  SYNCS.PHASECHK.TRANS64.TRYWAIT P0, [UR4+0xb0], R5 ;  /* 0x0000b005ff0075a7 */ /* 0x000ea80008001104 */
[----:B------:R-:W-:Y:S01]  /*2c40*/  PRMT R6, R0, 0x654, R7 ;  /* 0x0000065400067816 */ /* 0x000fe20000000007 */
[----:B-1----:R-:W-:Y:S01]  /*2c50*/  @!P2 IMAD.MOV.U32 R4, RZ, RZ, 0x10 ;  /* 0x00000010ff04a424 */ /* 0x002fe200078e00ff */
[----:B--2---:R-:W-:Y:S06]  /*2c60*/  @!P0 BRA `(.L_x_50) ;  /* 0x0000006c000c8947 */ /* 0x004fec0003800000 */
.L_x_153:
[----:B------:R-:W-:Y:S01]  /*2c70*/  ULEA UR8, UR5, UR6, 0x4 ;  /* 0x0000000605087291 */ /* 0x000fe2000f8e20ff */
[----:B------:R-:W-:Y:S01]  /*2c80*/  SEL R3, R6, R3, !P2 ;  /* 0x0000000306037207 */ /* 0x000fe20005000000 */
[----:B------:R-:W-:Y:S01]  /*2c90*/  UIADD3 UR9, UPT, UPT, UR4, 0xa0, URZ ;  /* 0x000000a004097890 */ /* 0x000fe2000fffe0ff */
[----:B-1----:R-:W-:Y:S01]  /*2ca0*/  LEA R2, R11, UR6, 0x3 ;  /* 0x000000060b027c11 */ /* 0x002fe2000f8e18ff */
[----:B------:R-:W-:Y:S01]  /*2cb0*/  UIADD3 UR8, UPT, UPT, UR8, 0x130, URZ ;  /* 0x0000013008087890 */ /* 0x000fe2000fffe0ff */
[----:B------:R-:W-:Y:S01]  /*2cc0*/  SHF.L.U32 R5, R10, 0x1f, RZ ;  /* 0x0000001f0a057819 */ /* 0x000fe200000006ff */
[----:B------:R1:W-:Y:S01]  /*2cd0*/  @!P2 SYNCS.ARRIVE.TRANS64.RED RZ, [R3+URZ], R4 ;  /* 0x0000000403ffa9a7 */ /* 0x0003e200080004ff */
[----:B------:R-:W-:Y:S01]  /*2ce0*/  UIADD3 UR4, UPT, UPT, UR5, 0x1, URZ ;  /* 0x0000000105047890 */ /* 0x000fe2000fffe0ff */
[----:B------:R-:W-:-:S03]  /*2cf0*/  VIADD R8, R8, 0x1 ;  /* 0x0000000108087836 */ /* 0x000fc60000000000 */
[----:B------:R-:W-:Y:S02]  /*2d00*/  UISETP.NE.AND UP0, UPT, UR4, 0x2, UPT ;  /* 0x000000020400788c */ /* 0x000fe4000bf05270 */
[----:B------:R-:W-:Y:S06]  /*2d10*/  UGETNEXTWORKID.BROADCAST [UR8], [UR9] ;  /* 0x00000000080073ca */ /* 0x000fec0008000100 */
[----:B------:R-:W-:Y:S01]  /*2d20*/  USEL UR7, URZ, 0x1, UP0 ;  /* 0x00000001ff077887 */ /* 0x000fe20008000000 */
[----:B------:R-:W-:Y:S01]  /*2d30*/  ISETP.NE.AND P0, PT, R8, 0x2, PT ;  /* 0x000000020800780c */ /* 0x000fe20003f05270 */
[----:B------:R-:W-:Y:S01]  /*2d40*/  USEL UR5, UR4, URZ, UP0 ;  /* 0x000000ff04057287 */ /* 0x000fe20008000000 */
[----:B------:R-:W2:Y:S03]  /*2d50*/  SYNCS.PHASECHK.TRANS64.TRYWAIT P1, [R2+URZ+0xa0], R5 ;  /* 0x0000a005020075a7 */ /* 0x000ea600080211ff */
[----:B------:R-:W-:Y:S01]  /*2d60*/  LOP3.LUT R12, R12, UR7, RZ, 0x3c, !PT ;  /* 0x000000070c0c7c12 */ /* 0x000fe2000f8e3cff */
[----:B-12---:R-:W-:Y:S07]  /*2d70*/  @!P1 BRA `(.L_x_51) ;  /* 0x0000006800e09947 */ /* 0x006fee0003800000 */
.L_x_154:
[C---:B------:R-:W-:Y:S01]  /*2d80*/  LEA R4, R11.reuse, UR6, 0x4 ;  /* 0x000000060b047c11 */ /* 0x040fe2000f8e20ff */
[----:B-1----:R-:W-:Y:S01]  /*2d90*/  VIADD R2, R2, 0xb0 ;  /* 0x000000b002027836 */ /* 0x002fe20000000000 */
[----:B------:R-:W-:Y:S01]  /*2da0*/  SEL R8, R8, RZ, P0 ;  /* 0x000000ff08087207 */ /* 0x000fe20000000000 */
[----:B------:R-:W-:-:S03]  /*2db0*/  VIADD R11, R11, 0x1 ;  /* 0x000000010b0b7836 */ /* 0x000fc60000000000 */
[----:B------:R-:W1:Y:S01]  /*2dc0*/  LDS.128 R4, [R4+0x130] ;  /* 0x0001300004047984 */ /* 0x000e620000000c00 */
[----:B------:R-:W-:Y:S02]  /*2dd0*/  PRMT R2, RZ, 0x654, R2 ;  /* 0x00000654ff027816 */ /* 0x000fe40000000002 */
[C---:B------:R-:W-:Y:S01]  /*2de0*/  ISETP.NE.AND P1, PT, R11.reuse, 0x2, PT ;  /* 0x000000020b00780c */ /* 0x040fe20003f25270 */
[----:B------:R-:W-:Y:S01]  /*2df0*/  @!PT LDS RZ, [RZ] ;  /* 0x00000000fffff984 */ /* 0x000fe20000000800 */
[----:B------:R-:W-:Y:S01]  /*2e00*/  @!PT LDS RZ, [RZ] ;  /* 0x00000000fffff984 */ /* 0x000fe20000000800 */
[----:B------:R-:W-:Y:S01]  /*2e10*/  @!PT LDS RZ, [RZ] ;  /* 0x00000000fffff984 */ /* 0x000fe20000000800 */
[----:B------:R-:W-:Y:S01]  /*2e20*/  @!PT LDS RZ, [RZ] ;  /* 0x00000000fffff984 */ /* 0x000fe20000000800 */
[----:B------:R2:W-:Y:S06]  /*2e30*/  MEMBAR.ALL.CTA ;  /* 0x0000000000007992 */ /* 0x0005ec0000008000 */
[----:B--2---:R-:W2:Y:S01]  /*2e40*/  FENCE.VIEW.ASYNC.S ;  /* 0x00000000000073c6 */ /* 0x004ea20000000000 */
[----:B------:R-:W-:Y:S01]  /*2e50*/  SEL R11, R11, RZ, P1 ;  /* 0x000000ff0b0b7207 */ /* 0x000fe20000800000 */
[----:B--2---:R2:W-:Y:S01]  /*2e60*/  SYNCS.ARRIVE.TRANS64.RED.A1T0 RZ, [R2+URZ], RZ ;  /* 0x000000ff02ff79a7 */ /* 0x0045e200081004ff */
[----:B-1----:R-:W-:-:S02]  /*2e70*/  LOP3.LUT P3, RZ, R6, 0x1, RZ, 0xc0, !PT ;  /* 0x0000000106ff7812 */ /* 0x002fc4000786c0ff */
[----:B------:R-:W-:-:S04]  /*2e80*/  SEL R5, RZ, 0x1, P1 ;  /* 0x00000001ff057807 */ /* 0x000fc80000800000 */
[----:B------:R-:W-:Y:S02]  /*2e90*/  LOP3.LUT R10, R10, R5, RZ, 0x3c, !PT ;  /* 0x000000050a0a7212 */ /* 0x000fe400078e3cff */
[----:B--2---:R-:W-:-:S04]  /*2ea0*/  SEL R2, RZ, 0x1, P0 ;  /* 0x00000001ff027807 */ /* 0x004fc80000000000 */
[----:B------:R-:W-:Y:S01]  /*2eb0*/  LOP3.LUT R9, R9, R2, RZ, 0x3c, !PT ;  /* 0x0000000209097212 */ /* 0x000fe200078e3cff */
[----:B------:R-:W-:Y:S06]  /*2ec0*/  @P3 BRA `(.L_x_52) ;  /* 0xfffffffc002c3947 */ /* 0x000fec000383ffff */
[----:B------:R-:W-:Y:S01]  /*2ed0*/  ULEA UR4, UR5, UR6, 0x3 ;  /* 0x0000000605047291 */ /* 0x000fe2000f8e18ff */
[----:B------:R-:W-:-:S08]  /*2ee0*/  SHF.L.U32 R3, R12, 0x1f, RZ ;  /* 0x0000001f0c037819 */ /* 0x000fd000000006ff */
[----:B------:R-:W1:Y:S02]  /*2ef0*/  SYNCS.PHASECHK.TRANS64 P0, [UR4+0xb0], R3 ;  /* 0x0000b003ff0075a7 */ /* 0x000e640008001004 */
[----:B-1----:R-:W-:Y:S05]  /*2f00*/  @P0 BRA `(.L_x_53) ;  /* 0x0000000000080947 */ /* 0x002fea0003800000 */
[----:B------:R-:W1:Y:S02]  /*2f10*/  SYNCS.PHASECHK.TRANS64.TRYWAIT P0, [UR4+0xb0], R3 ;  /* 0x0000b003ff0075a7 */ /* 0x000e640008001104 */
[----:B-1----:R-:W-:Y:S05]  /*2f20*/  @!P0 BRA `(.L_x_54) ;  /* 0x0000006800888947 */ /* 0x002fea0003800000 */
.L_x_53:
[----:B------:R-:W-:-:S04]  /*2f30*/  UIADD3 UR7, UPT, UPT, UR5, 0x1, URZ ;  /* 0x0000000105077890 */ /* 0x000fc8000fffe0ff */
[----:B------:R-:W-:-:S04]  /*2f40*/  UISETP.NE.AND UP0, UPT, UR7, 0x2, UPT ;  /* 0x000000020700788c */ /* 0x000fc8000bf05270 */
[----:B------:R-:W-:Y:S02]  /*2f50*/  USEL UR8, URZ, 0x1, UP0 ;  /* 0x00000001ff087887 */ /* 0x000fe40008000000 */
[----:B------:R-:W-:-:S04]  /*2f60*/  USEL UR7, UR7, URZ, UP0 ;  /* 0x000000ff07077287 */ /* 0x000fc80008000000 */
[----:B------:R-:W-:Y:S01]  /*2f70*/  ULEA UR7, UR7, UR6, 0x3 ;  /* 0x0000000607077291 */ /* 0x000fe2000f8e18ff */
[----:B-1----:R-:W-:-:S04]  /*2f80*/  LOP3.LUT R3, R12, UR8, RZ, 0x3c, !PT ;  /* 0x000000080c037c12 */ /* 0x002fc8000f8e3cff */
[----:B------:R-:W-:-:S04]  /*2f90*/  SHF.L.U32 R0, R3, 0x1f, RZ ;  /* 0x0000001f03007819 */ /* 0x000fc800000006ff */
[----:B------:R-:W1:Y:S02]  /*2fa0*/  SYNCS.PHASECHK.TRANS64 P0, [UR7+0xb0], R0 ;  /* 0x0000b000ff0075a7 */ /* 0x000e640008001007 */
[----:B-1----:R-:W-:Y:S05]  /*2fb0*/  @P0 EXIT ;  /* 0x000000000000094d */ /* 0x002fea0003800000 */
[----:B------:R-:W-:Y:S02]  /*2fc0*/  SHF.L.U32 R3, R3, 0x1f, RZ ;  /* 0x0000001f03037819 */ /* 0x000fe400000006ff */
[----:B------:R-:W-:-:S07]  /*2fd0*/  MOV R0, UR7 ;  /* 0x0000000700007c02 */ /* 0x000fce0008000f00 */
.L_x_55:
[----:B-1----:R1:W2:Y:S02]  /*2fe0*/  SYNCS.PHASECHK.TRANS64.TRYWAIT P0, [R0+URZ+0xb0], R3 ;  /* 0x0000b003000075a7 */ /* 0x0022a400080011ff */
[----:B--2---:R-:W-:Y:S05]  /*2ff0*/  @!P0 NANOSLEEP.SYNCS 0x989680 ;  /* 0x009896800000895d */ /* 0x004fea0003900000 */
[----:B------:R-:W2:Y:S02]  /*3000*/  @!P0 SYNCS.PHASECHK.TRANS64 P0, [R0+URZ+0xb0], R3 ;  /* 0x0000b003000085a7 */ /* 0x000ea400080010ff */
[----:B--2---:R-:W-:Y:S05]  /*3010*/  @P0 EXIT ;  /* 0x000000000000094d */ /* 0x004fea0003800000 */
[----:B------:R-:W-:Y:S05]  /*3020*/  BRA `(.L_x_55) ;  /* 0xfffffffc00ec7947 */ /* 0x000fea000383ffff */
.L_x_48:
[----:B------:R-:W-:Y:S05]  /*3030*/  BRA.U UP4, `(.L_x_56) ;  /* 0x0000000d04bc7547 */ /* 0x000fea000b800000 */
[----:B------:R-:W-:Y:S01]  /*3040*/  UMOV UR4, 0x40 ;  /* 0x0000004000047882 */ /* 0x000fe20000000000 */
[----:B------:R-:W-:Y:S01]  /*3050*/  NOP ;  /* 0x0000000000007918 */ /* 0x000fe20000000000 */
[----:B------:R-:W-:Y:S01]  /*3060*/  ULEA UR5, UR47, UR4, 0x18 ;  /* 0x000000042f057291 */ /* 0x000fe2000f8ec0ff */
[----:B------:R-:W-:Y:S02]  /*3070*/  UMOV UR6, 0x400 ;  /* 0x0000040000067882 */ /* 0x000fe40000000000 */
[----:B------:R-:W-:-:S06]  /*3080*/  ULEA UR6, UR47, UR6, 0x18 ;  /* 0x000000062f067291 */ /* 0x000fcc000f8ec0ff */
[----:B------:R-:W1:Y:S02]  /*3090*/  LDS.U8 R0, [UR5+0x1c] ;  /* 0x00001c05ff007984 */ /* 0x000e640008000000 */
[----:B-1----:R-:W-:-:S13]  /*30a0*/  ISETP.NE.AND P0, PT, R0, RZ, PT ;  /* 0x000000ff0000720c */ /* 0x002fda0003f05270 */
[----:B------:R-:W-:Y:S05]  /*30b0*/  @P0 BRA `(.L_x_57) ;  /* 0x0000000000580947 */ /* 0x000fea0003800000 */
[----:B------:R-:W-:-:S13]  /*30c0*/  ELECT P0, URZ, PT ;  /* 0x0000000000ff782f */ /* 0x000fda0003800000 */
[----:B------:R-:W-:Y:S05]  /*30d0*/  @!P0 BRA `(.L_x_58) ;  /* 0x0000000000608947 */ /* 0x000fea0003800000 */
[----:B------:R-:W-:Y:S01]  /*30e0*/  UMOV UR4, 0x10 ;  /* 0x0000001000047882 */ /* 0x000fe20000000000 */
[----:B------:R-:W-:Y:S01]  /*30f0*/  HFMA2 R0, -RZ, RZ, 0, 5.9604644775390625e-08 ;  /* 0x00000001ff007431 */ /* 0x000fe200000001ff */
[----:B------:R-:W-:-:S03]  /*3100*/  MOV R3, 0xffff ;  /* 0x0000ffff00037802 */ /* 0x000fc60000000f00 */
[----:B------:R-:W-:Y:S04]  /*3110*/  DEPBAR.LE SB1, 0x36 ;  /* 0x00009d800000791a */ /* 0x000fe80000000000 */
[----:B------:R-:W1:Y:S02]  /*3120*/  UTCATOMSWS.FIND_AND_SET.ALIGN UP0, UR4, UR4 ;  /* 0x00000004000475e3 */ /* 0x000e640008000800 */
[----:B-1----:R-:W-:Y:S01]  /*3130*/  MOV R4, UR4 ;  /* 0x0000000400047c02 */ /* 0x002fe20008000f00 */
[----:B------:R-:W-:Y:S06]  /*3140*/  BRA.U UP0, `(.L_x_59) ;  /* 0x0000000100187547 */ /* 0x000fec000b800000 */
.L_x_60:
[----:B------:R-:W-:Y:S05]  /*3150*/  NANOSLEEP 0x64 ;  /* 0x000000640000795d */ /* 0x000fea0003800000 */
[----:B------:R-:W-:-:S05]  /*3160*/  UMOV UR4, 0x10 ;  /* 0x0000001000047882 */ /* 0x000fca0000000000 */
[----:B------:R-:W-:Y:S04]  /*3170*/  DEPBAR.LE SB1, 0x36 ;  /* 0x00009d800000791a */ /* 0x000fe80000000000 */
[----:B------:R-:W1:Y:S02]  /*3180*/  UTCATOMSWS.FIND_AND_SET.ALIGN UP0, UR4, UR4 ;  /* 0x00000004000475e3 */ /* 0x000e640008000800 */
[----:B-1----:R-:W-:Y:S01]  /*3190*/  MOV R4, UR4 ;  /* 0x0000000400047c02 */ /* 0x002fe20008000f00 */
[----:B------:R-:W-:Y:S05]  /*31a0*/  BRA.U !UP0, `(.L_x_60) ;  /* 0xfffffffd08e87547 */ /* 0x000fea000b83ffff */
.L_x_59:
[-C--:B------:R-:W-:Y:S02]  /*31b0*/  SHF.L.U32 R3, R3, R4.reuse, RZ ;  /* 0x0000000403037219 */ /* 0x080fe400000006ff */
[----:B------:R-:W-:Y:S01]  /*31c0*/  SHF.L.U32 R0, R0, R4, RZ ;  /* 0x0000000400007219 */ /* 0x000fe200000006ff */
[----:B------:R-:W-:Y:S02]  /*31d0*/  IMAD.SHL.U32 R4, R4, 0x20, RZ ;  /* 0x0000002004047824 */ /* 0x000fe400078e00ff */
[----:B------:R1:W-:Y:S04]  /*31e0*/  ATOMS.OR RZ, [UR5+0x14], R3 ;  /* 0x00001403ffff798c */ /* 0x0003e8000b000005 */
[----:B------:R1:W-:Y:S04]  /*31f0*/  ATOMS.OR RZ, [UR5+0x18], R0 ;  /* 0x00001800ffff798c */ /* 0x0003e8000b000005 */
[----:B------:R1:W-:Y:S01]  /*3200*/  STS [UR6+0x150], R4 ;  /* 0x00015004ff007988 */ /* 0x0003e20008000806 */
[----:B------:R-:W-:Y:S05]  /*3210*/  BRA `(.L_x_58) ;  /* 0x0000000000107947 */ /* 0x000fea0003800000 */
.L_x_57:
[----:B------:R-:W-:Y:S02]  /*3220*/  MOV R0, 0xffffffff ;  /* 0xffffffff00007802 */ /* 0x000fe40000000f00 */
[----:B------:R-:W-:-:S03]  /*3230*/  MOV R4, 0x3260 ;  /* 0x0000326000047802 */ /* 0x000fc60000000f00 */
[----:B------:R1:W-:Y:S04]  /*3240*/  STS [UR6+0x150], R0 ;  /* 0x00015000ff007988 */ /* 0x0003e80008000806 */
[----:B-1---5:R-:W-:Y:S05]  /*3250*/  CALL.REL.NOINC `($__internal_1_$__cuda_sm10x_tcgen05_guardrail_trap_phase_invalid_during_alloc) ;  /* 0x0000006c00d47944 */ /* 0x022fea0003c00000 */
.L_x_58:
[----:B------:R-:W-:Y:S05]  /*3260*/  WARPSYNC.ALL ;  /* 0x0000000000007948 */ /* 0x000fea0003800000 */
[----:B------:R-:W2:Y:S01]  /*3270*/  S2UR UR4, SR_CgaCtaId ;  /* 0x00000000000479c3 */ /* 0x000ea20000008800 */
[----:B------:R-:W-:Y:S01]  /*3280*/  UMOV UR26, 0x400 ;  /* 0x00000400001a7882 */ /* 0x000fe20000000000 */
[----:B------:R-:W-:-:S06]  /*3290*/  NOP ;  /* 0x0000000000007918 */ /* 0x000fcc0000000000 */
[----:B------:R-:W-:Y:S06]  /*32a0*/  BAR.ARV 0x6, 0xa0 ;  /* 0x0182800000007b1d */ /* 0x000fec0000002000 */
[----:B------:R-:W3:Y:S01]  /*32b0*/  LDCU UR5, c[0x0][0x38c] ;  /* 0x00007180ff0577ac */ /* 0x000ee20008000800 */
[----:B------:R-:W-:Y:S01]  /*32c0*/  LOP3.LUT R2, R2, 0xffff, RZ, 0xc0, !PT ;  /* 0x0000ffff02027812 */ /* 0x000fe200078ec0ff */
[----:B------:R-:W-:Y:S01]  /*32d0*/  IMAD.MOV.U32 R11, RZ, RZ, 0x1 ;  /* 0x00000001ff0b7424 */ /* 0x000fe200078e00ff */
[----:B------:R-:W-:Y:S01]  /*32e0*/  CS2R R8, SRZ ;  /* 0x0000000000087805 */ /* 0x000fe2000001ff00 */
[----:B------:R-:W4:Y:S01]  /*32f0*/  LDCU UR7, c[0x0][0x38c] ;  /* 0x00007180ff0777ac */ /* 0x000f220008000800 */
[----:B------:R-:W-:Y:S01]  /*3300*/  R2UR UR27, R2 ;  /* 0x00000000021b72ca */ /* 0x000fe200000e0000 */
[----:B------:R-:W-:Y:S01]  /*3310*/  IMAD.MOV.U32 R10, RZ, RZ, RZ ;  /* 0x000000ffff0a7224 */ /* 0x000fe200078e00ff */
[----:B------:R-:W-:Y:S01]  /*3320*/  UMOV UR31, URZ ;  /* 0x000000ff001f7c82 */ /* 0x000fe20008000000 */
[----:B------:R-:W-:Y:S01]  /*3330*/  UMOV UR22, URZ ;  /* 0x000000ff00167c82 */ /* 0x000fe20008000000 */
[----:B--2---:R-:W-:Y:S01]  /*3340*/  ULEA UR26, UR4, UR26, 0x18 ;  /* 0x0000001a041a7291 */ /* 0x004fe2000f8ec0ff */
[----:B------:R-:W-:Y:S01]  /*3350*/  UMOV UR38, 0x0 ;  /* 0x0000000000267882 */ /* 0x000fe20000000000 */
[----:B------:R-:W-:-:S02]  /*3360*/  UMOV UR39, 0x8210010 ;  /* 0x0821001000277882 */ /* 0x000fc40000000000 */
[----:B------:R-:W-:Y:S02]  /*3370*/  UIADD3 UR4, UPT, UPT, UR26, 0x8400, URZ ;  /* 0x000084001a047890 */ /* 0x000fe4000fffe0ff */
[----:B------:R-:W-:Y:S02]  /*3380*/  UIADD3 UR6, UPT, UPT, UR26, 0x1c400, URZ ;  /* 0x0001c4001a067890 */ /* 0x000fe4000fffe0ff */
[----:B---3--:R-:W-:Y:S01]  /*3390*/  UIADD3 UR5, UPT, UPT, UR5, 0x3f, URZ ;  /* 0x0000003f05057890 */ /* 0x008fe2000fffe0ff */
[----:B-1----:R-:W1:Y:S01]  /*33a0*/  LDS R0, [UR26+0x150] ;  /* 0x0001501aff007984 */ /* 0x002e620008000800 */
[----:B------:R-:W-:Y:S01]  /*33b0*/  UMOV UR36, 0x0 ;  /* 0x0000000000247882 */ /* 0x000fe20000000000 */
[----:B------:R-:W-:Y:S01]  /*33c0*/  UMOV UR37, 0x8210010 ;  /* 0x0821001000257882 */ /* 0x000fe20000000000 */
[----:B------:R-:W-:Y:S02]  /*33d0*/  USHF.R.S32.HI UR40, URZ, 0x1f, UR5 ;  /* 0x0000001fff287899 */ /* 0x000fe40008011405 */
[----:B----4-:R-:W-:-:S02]  /*33e0*/  UISETP.GE.AND UP4, UPT, UR7, 0x1, UPT ;  /* 0x000000010700788c */ /* 0x010fc4000bf86270 */
[----:B------:R-:W-:Y:S02]  /*33f0*/  ULEA.HI UR40, UR40, UR5, URZ, 0x6 ;  /* 0x0000000528287291 */ /* 0x000fe4000f8f30ff */
[----:B------:R-:W-:Y:S02]  /*3400*/  USHF.R.U32.HI UR5, URZ, 0x4, UR4 ;  /* 0x00000004ff057899 */ /* 0x000fe40008011604 */
[----:B------:R-:W-:Y:S02]  /*3410*/  USHF.R.S32.HI UR40, URZ, 0x6, UR40 ;  /* 0x00000006ff287899 */ /* 0x000fe40008011428 */
[----:B------:R-:W-:Y:S02]  /*3420*/  USHF.R.U32.HI UR4, URZ, 0x4, UR6 ;  /* 0x00000004ff047899 */ /* 0x000fe40008011606 */
[----:B------:R-:W-:Y:S02]  /*3430*/  UISETP.LT.AND UP0, UPT, UR40, 0x1, UPT ;  /* 0x000000012800788c */ /* 0x000fe4000bf01270 */
[----:B------:R-:W-:-:S02]  /*3440*/  ULOP3.LUT UR5, UR5, 0x3fff, URZ, 0xc0, !UPT ;  /* 0x00003fff05057892 */ /* 0x000fc4000f8ec0ff */
[----:B------:R-:W-:Y:S02]  /*3450*/  ULOP3.LUT UR4, UR4, 0x3fff, URZ, 0xc0, !UPT ;  /* 0x00003fff04047892 */ /* 0x000fe4000f8ec0ff */
[----:B------:R-:W-:Y:S02]  /*3460*/  USEL UR41, UR40, 0x1, !UP0 ;  /* 0x0000000128297887 */ /* 0x000fe4000c000000 */
[----:B------:R-:W-:Y:S02]  /*3470*/  ULOP3.LUT UR28, UR5, 0x10000, URZ, 0xfc, !UPT ;  /* 0x00010000051c7892 */ /* 0x000fe4000f8efcff */
[----:B------:R-:W-:Y:S02]  /*3480*/  ULOP3.LUT UR29, UR4, 0x2000000, URZ, 0xfc, !UPT ;  /* 0x02000000041d7892 */ /* 0x000fe4000f8efcff */
[----:B------:R-:W-:Y:S01]  /*3490*/  UIADD3 UR41, UPT, UPT, -UR41, URZ, URZ ;  /* 0x000000ff29297290 */ /* 0x000fe2000fffe1ff */
[----:B------:R-:W-:Y:S01]  /*34a0*/  UMOV UR34, 0x0 ;  /* 0x0000000000227882 */ /* 0x000fe20000000000 */
[----:B------:R-:W-:Y:S01]  /*34b0*/  UMOV UR35, 0x8210010 ;  /* 0x0821001000237882 */ /* 0x000fe20000000000 */
[----:B------:R-:W-:Y:S01]  /*34c0*/  UMOV UR32, 0x0 ;  /* 0x0000000000207882 */ /* 0x000fe20000000000 */
[----:B------:R-:W-:Y:S01]  /*34d0*/  UMOV UR33, 0x8210010 ;  /* 0x0821001000217882 */ /* 0x000fe20000000000 */
[----:B-1----:R-:W-:-:S15]  /*34e0*/  R2UR UR42, R0 ;  /* 0x00000000002a72ca */ /* 0x002fde00000e0000 */
.L_x_67:
[----:B------:R-:W-:Y:S02]  /*34f0*/  LEA R0, R10, UR26, 0x3 ;  /* 0x0000001a0a007c11 */ /* 0x000fe4000f8e18ff */
[----:B------:R-:W-:Y:S02]  /*3500*/  SHF.L.U32 R5, R9, 0x1f, RZ ;  /* 0x0000001f09057819 */ /* 0x000fe400000006ff */
[----:B------:R-:W-:Y:S01]  /*3510*/  PLOP3.LUT P0, PT, PT, PT, UP4, 0x80, 0x8 ;  /* 0x000000000008781c */ /* 0x000fe20003f0f048 */
[----:B------:R-:W-:Y:S01]  /*3520*/  VIADD R3, R0, 0xb0 ;  /* 0x000000b000037836 */ /* 0x000fe20000000000 */
[----:B-1----:R-:W1:Y:S02]  /*3530*/  SYNCS.PHASECHK.TRANS64.TRYWAIT P1, [R0+URZ+0xa0], R5 ;  /* 0x0000a005000075a7 */ /* 0x002e6400080211ff */
[----:B-1-3--:R-:W-:Y:S09]  /*3540*/  @!P1 BRA `(.L_x_61) ;  /* 0x0000006400189947 */ /* 0x00aff20003800000 */
.L_x_156:
[----:B------:R-:W-:Y:S01]  /*3550*/  LEA R4, R10, UR26, 0x4 ;  /* 0x0000001a0a047c11 */ /* 0x000fe2000f8e20ff */
[----:B------:R-:W-:Y:S01]  /*3560*/  @UP4 ULEA UR4, UR22, UR26, 0x3 ;  /* 0x0000001a16044291 */ /* 0x000fe2000f8e18ff */
[----:B------:R-:W-:Y:S01]  /*3570*/  PLOP3.LUT P2, PT, PT, PT, PT, 0x80, 0x8 ;  /* 0x000000000008781c */ /* 0x000fe20003f4f070 */
[----:B------:R-:W-:Y:S01]  /*3580*/  ULEA UR30, UR31, UR26, 0x3 ;  /* 0x0000001a1f1e7291 */ /* 0x000fe2000f8e18ff */
[----:B------:R-:W-:Y:S01]  /*3590*/  PRMT R3, RZ, 0x654, R3 ;  /* 0x00000654ff037816 */ /* 0x000fe20000000003 */
[----:B------:R-:W-:Y:S01]  /*35a0*/  ULEA UR11, UR31, UR42, 0x7 ;  /* 0x0000002a1f0b7291 */ /* 0x000fe2000f8e38ff */
[----:B-1----:R-:W1:Y:S01]  /*35b0*/  LDS.128 R4, [R4+0x130] ;  /* 0x0001300004047984 */ /* 0x002e620000000c00 */
[----:B------:R-:W-:Y:S02]  /*35c0*/  @P0 SHF.L.U32 R2, R8, 0x1f, RZ ;  /* 0x0000001f08020819 */ /* 0x000fe400000006ff */
[----:B------:R-:W-:Y:S01]  /*35d0*/  SHF.L.U32 R0, R11, 0x1f, RZ ;  /* 0x0000001f0b007819 */ /* 0x000fe200000006ff */
[----:B------:R-:W-:Y:S01]  /*35e0*/  @!PT LDS RZ, [RZ] ;  /* 0x00000000fffff984 */ /* 0x000fe20000000800 */
[----:B------:R-:W-:Y:S01]  /*35f0*/  @!PT LDS RZ, [RZ] ;  /* 0x00000000fffff984 */ /* 0x000fe20000000800 */
[----:B------:R-:W-:Y:S01]  /*3600*/  @!PT LDS RZ, [RZ] ;  /* 0x00000000fffff984 */ /* 0x000fe20000000800 */
[----:B------:R-:W-:Y:S01]  /*3610*/  @!PT LDS RZ, [RZ] ;  /* 0x00000000fffff984 */ /* 0x000fe20000000800 */
[----:B------:R2:W-:Y:S06]  /*3620*/  MEMBAR.ALL.CTA ;  /* 0x0000000000007992 */ /* 0x0005ec0000008000 */
[----:B--2---:R-:W2:Y:S02]  /*3630*/  FENCE.VIEW.ASYNC.S ;  /* 0x00000000000073c6 */ /* 0x004ea40000000000 */
[----:B--2---:R2:W-:Y:S01]  /*3640*/  SYNCS.ARRIVE.TRANS64.RED.A1T0 RZ, [R3+URZ], RZ ;  /* 0x000000ff03ff79a7 */ /* 0x0045e200081004ff */
[----:B------:R2:W3:Y:S01]  /*3650*/  @P0 SYNCS.PHASECHK.TRANS64.TRYWAIT P2, [UR4], R2 ;  /* 0x00000002ff0005a7 */ /* 0x0004e20008041104 */
[----:B-1----:R-:W-:Y:S01]  /*3660*/  LOP3.LUT P1, RZ, R6, 0x1, RZ, 0xc0, !PT ;  /* 0x0000000106ff7812 */ /* 0x002fe2000782c0ff */
[----:B------:R-:W1:Y:S02]  /*3670*/  SYNCS.PHASECHK.TRANS64.TRYWAIT P0, [UR30+0xe0], R0 ;  /* 0x0000e000ff0075a7 */ /* 0x000e64000800111e */
[----:B-123--:R-:W-:Y:S10]  /*3680*/  @!P0 BRA `(.L_x_62) ;  /* 0x0000006000dc8947 */ /* 0x00eff40003800000 */
.L_x_158:
[----:B------:R-:W-:Y:S01]  /*3690*/  IADD3 R10, PT, PT, R10, 0x1, RZ ;  /* 0x000000010a0a7810 */ /* 0x000fe20007ffe0ff */
[----:B------:R-:W-:Y:S06]  /*36a0*/  BRA.U !UP4, `(.L_x_63) ;  /* 0x000000010cc07547 */ /* 0x000fec000b800000 */
[----:B------:R-:W-:Y:S01]  /*36b0*/  UPLOP3.LUT UP2, UPT, UPT, UPT, UPT, 0x40, 0x4 ;  /* 0x000000000004789c */ /* 0x000fe20003f4e870 */
[----:B------:R-:W-:Y:S01]  /*36c0*/  UMOV UR24, UR41 ;  /* 0x0000002900187c82 */ /* 0x000fe20008000000 */
[----:B------:R-:W-:Y:S01]  /*36d0*/  UMOV UR23, UR40 ;  /* 0x0000002800177c82 */ /* 0x000fe20008000000 */
[----:B------:R-:W-:-:S08]  /*36e0*/  UMOV UR10, UR22 ;  /* 0x00000016000a7c82 */ /* 0x000fd00008000000 */
.L_x_66:
[----:B------:R-:W-:Y:S02]  /*36f0*/  UIADD3 UR24, UPT, UPT, UR24, 0x1, URZ ;  /* 0x0000000118187890 */ /* 0x000fe4000fffe0ff */
[----:B--2---:R-:W-:Y:S02]  /*3700*/  ULEA UR5, UR10, UR26, 0x3 ;  /* 0x0000001a0a057291 */ /* 0x004fe4000f8e18ff */
[----:B------:R-:W-:Y:S01]  /*3710*/  UISETP.NE.AND UP3, UPT, UR24, URZ, UPT ;  /* 0x000000ff1800728c */ /* 0x000fe2000bf65270 */
[----:B---3--:R-:W-:Y:S10]  /*3720*/  @P2 BRA `(.L_x_64) ;  /* 0x00000000000c2947 */ /* 0x008ff40003800000 */
[----:B-1----:R-:W-:Y:S04]  /*3730*/  SHF.L.U32 R3, R8, 0x1f, RZ ;  /* 0x0000001f08037819 */ /* 0x002fe800000006ff */
[----:B------:R-:W1:Y:S02]  /*3740*/  SYNCS.PHASECHK.TRANS64.TRYWAIT P0, [UR5], R3 ;  /* 0x00000003ff0075a7 */ /* 0x000e640008001105 */
[----:B-1----:R-:W-:Y:S05]  /*3750*/  @!P0 BRA `(.L_x_65) ;  /* 0x0000006000c08947 */ /* 0x002fea0003800000 */
.L_x_64:
[----:B------:R-:W-:Y:S01]  /*3760*/  UISETP.NE.AND UP0, UPT, UR23, 0x1, UPT ;  /* 0x000000011700788c */ /* 0x000fe2000bf05270 */
[----:B------:R-:W-:Y:S01]  /*3770*/  PLOP3.LUT P2, PT, PT, PT, PT, 0x80, 0x8 ;  /* 0x000000000008781c */ /* 0x000fe20003f4f070 */
[----:B------:R-:W-:Y:S02]  /*3780*/  UIADD3 UR4, UPT, UPT, UR10, 0x1, URZ ;  /* 0x000000010a047890 */ /* 0x000fe4000fffe0ff */
[----:B------:R-:W-:Y:S02]  /*3790*/  UIADD3 UR25, UPT, UPT, UR5, 0x28, URZ ;  /* 0x0000002805197890 */ /* 0x000fe4000fffe0ff */
[----:B------:R-:W-:Y:S01]  /*37a0*/  UISETP.NE.AND UP1, UPT, UR4, 0x5, UPT ;  /* 0x000000050400788c */ /* 0x000fe2000bf25270 */
[----:B------:R-:W-:Y:S01]  /*37b0*/  PLOP3.LUT P0, PT, PT, PT, UP0, 0x80, 0x8 ;  /* 0x000000000008781c */ /* 0x000fe20003f0f008 */
[----:B------:R-:W-:Y:S02]  /*37c0*/  UIADD3 UR23, UPT, UPT, UR23, -0x1, URZ ;  /* 0xffffffff17177890 */ /* 0x000fe4000fffe0ff */
[----:B------:R-:W-:Y:S02]  /*37d0*/  USEL UR6, URZ, 0x1, UP1 ;  /* 0x00000001ff067887 */ /* 0x000fe40008800000 */
[----:B------:R-:W-:Y:S01]  /*37e0*/  USEL UR22, UR4, URZ, UP1 ;  /* 0x000000ff04167287 */ /* 0x000fe20008800000 */
[----:B------:R-:W-:Y:S01]  /*37f0*/  UMOV UR7, 0x40004040 ;  /* 0x4000404000077882 */ /* 0x000fe20000000000 */
[----:B------:R-:W-:Y:S02]  /*3800*/  UMOV UR5, 0x40004040 ;  /* 0x4000404000057882 */ /* 0x000fe40000000000 */
[----:B------:R-:W-:Y:S01]  /*3810*/  @UP0 ULEA UR4, UR22, UR26, 0x3 ;  /* 0x0000001a16040291 */ /* 0x000fe2000f8e18ff */
[----:B------:R-:W-:Y:S01]  /*3820*/  LOP3.LUT R8, R8, UR6, RZ, 0x3c, !PT ;  /* 0x0000000608087c12 */ /* 0x000fe2000f8e3cff */
[----:B------:R-:W-:Y:S01]  /*3830*/  ULEA UR6, UR10, UR29, 0xa ;  /* 0x0000001d0a067291 */ /* 0x000fe2000f8e50ff */
[----:B------:R-:W-:Y:S02]  /*3840*/  UMOV UR21, 0x40004040 ;  /* 0x4000404000157882 */ /* 0x000fe40000000000 */
[----:B-1----:R-:W-:Y:S01]  /*3850*/  @P0 SHF.L.U32 R0, R8, 0x1f, RZ ;  /* 0x0000001f08000819 */ /* 0x002fe200000006ff */
[----:B------:R-:W-:Y:S02]  /*3860*/  UIADD3 UR20, UPT, UPT, UR6, 0x80, URZ ;  /* 0x0000008006147890 */ /* 0x000fe4000fffe0ff */
[----:B------:R-:W-:Y:S01]  /*3870*/  UIADD3 UR16, UPT, UPT, UR6, 0x100, URZ ;  /* 0x0000010006107890 */ /* 0x000fe2000fffe0ff */
[----:B------:R2:W3:Y:S01]  /*3880*/  @P0 SYNCS.PHASECHK.TRANS64.TRYWAIT P2, [UR4], R0 ;  /* 0x00000000ff0005a7 */ /* 0x0004e20008041104 */
[----:B------:R-:W-:Y:S02]  /*3890*/  ULEA UR4, UR10, UR28, 0xa ;  /* 0x0000001c0a047291 */ /* 0x000fe4000f8e50ff */
[----:B------:R-:W-:Y:S02]  /*38a0*/  UIADD3 UR12, UPT, UPT, UR6, 0x180, URZ ;  /* 0x00000180060c7890 */ /* 0x000fe4000fffe0ff */
[----:B------:R-:W-:Y:S02]  /*38b0*/  UIADD3 UR18, UPT, UPT, UR4, 0x2, URZ ;  /* 0x0000000204127890 */ /* 0x000fe4000fffe0ff */
[----:B------:R-:W-:Y:S02]  /*38c0*/  UIADD3 UR14, UPT, UPT, UR4, 0x4, URZ ;  /* 0x00000004040e7890 */ /* 0x000fe4000fffe0ff */
[----:B------:R-:W-:Y:S01]  /*38d0*/  UIADD3 UR8, UPT, UPT, UR4, 0x6, URZ ;  /* 0x0000000604087890 */ /* 0x000fe2000fffe0ff */
[----:B------:R2:W-:Y:S01]  /*38e0*/  UTCHMMA gdesc[UR4], gdesc[UR6], tmem[UR11], tmem[UR38], idesc[UR39], UP2 ;  /* 0x00ff2606040075ea */ /* 0x0005e2000900000b */
[----:B------:R-:W-:Y:S01]  /*38f0*/  UPLOP3.LUT UP2, UPT, UPT, UPT, UPT, 0x80, 0x8 ;  /* 0x000000000008789c */ /* 0x000fe20003f4f070 */
[----:B------:R-:W-:Y:S01]  /*3900*/  UMOV UR19, 0x40004040 ;  /* 0x4000404000137882 */ /* 0x000fe20000000000 */
[----:B------:R-:W-:Y:S01]  /*3910*/  UMOV UR17, 0x40004040 ;  /* 0x4000404000117882 */ /* 0x000fe20000000000 */
[----:B------:R2:W-:Y:S01]  /*3920*/  UTCHMMA gdesc[UR18], gdesc[UR20], tmem[UR11], tmem[UR36], idesc[UR37], UPT ;  /* 0x00ff2414120075ea */ /* 0x0005e2000b80000b */
[----:B------:R-:W-:Y:S01]  /*3930*/  UMOV UR15, 0x40004040 ;  /* 0x40004040000f7882 */ /* 0x000fe20000000000 */
[----:B------:R-:W-:Y:S01]  /*3940*/  UMOV UR13, 0x40004040 ;  /* 0x40004040000d7882 */ /* 0x000fe20000000000 */
[----:B------:R-:W-:Y:S01]  /*3950*/  UMOV UR9, 0x40004040 ;  /* 0x4000404000097882 */ /* 0x000fe20000000000 */
[----:B------:R2:W-:Y:S01]  /*3960*/  UTCHMMA gdesc[UR14], gdesc[UR16], tmem[UR11], tmem[UR34], idesc[UR35], UPT ;  /* 0x00ff22100e0075ea */ /* 0x0005e2000b80000b */
[----:B------:R2:W-:Y:S01]  /*3970*/  UTCHMMA gdesc[UR8], gdesc[UR12], tmem[UR11], tmem[UR32], idesc[UR33], UPT ;  /* 0x00ff200c080075ea */ /* 0x0005e2000b80000b */
[----:B------:R2:W-:Y:S01]  /*3980*/  UTCBAR.MULTICAST [UR25], URZ, UR27 ;  /* 0x000000ff190073e9 */ /* 0x0005e2000800081b */
[----:B------:R-:W-:Y:S01]  /*3990*/  UMOV UR10, UR22 ;  /* 0x00000016000a7c82 */ /* 0x000fe20008000000 */
[----:B------:R-:W-:Y:S05]  /*39a0*/  BRA.U UP3, `(.L_x_66) ;  /* 0xfffffffd03507547 */ /* 0x000fea000b83ffff */
.L_x_63:
[----:B--2---:R-:W-:Y:S01]  /*39b0*/  UIADD3 UR4, UPT, UPT, UR31, 0x1, URZ ;  /* 0x000000011f047890 */ /* 0x004fe2000fffe0ff */
[C---:B------:R-:W-:Y:S01]  /*39c0*/  ISETP.NE.AND P0, PT, R10.reuse, 0x2, PT ;  /* 0x000000020a00780c */ /* 0x040fe20003f05270 */
[----:B------:R-:W-:Y:S02]  /*39d0*/  UIADD3 UR5, UPT, UPT, UR30, 0xc0, URZ ;  /* 0x000000c01e057890 */ /* 0x000fe4000fffe0ff */
[----:B------:R-:W-:Y:S01]  /*39e0*/  UISETP.NE.AND UP0, UPT, UR4, 0x4, UPT ;  /* 0x000000040400788c */ /* 0x000fe2000bf05270 */
[----:B-1----:R-:W-:Y:S02]  /*39f0*/  SEL R0, RZ, 0x1, P0 ;  /* 0x00000001ff007807 */ /* 0x002fe40000000000 */
[----:B------:R-:W-:Y:S01]  /*3a00*/  SEL R10, R10, RZ, P0 ;  /* 0x000000ff0a0a7207 */ /* 0x000fe20000000000 */
[----:B------:R-:W-:Y:S01]  /*3a10*/  USEL UR6, URZ, 0x1, UP0 ;  /* 0x00000001ff067887 */ /* 0x000fe20008000000 */
[----:B------:R-:W-:Y:S01]  /*3a20*/  LOP3.LUT R9, R9, R0, RZ, 0x3c, !PT ;  /* 0x0000000009097212 */ /* 0x000fe200078e3cff */
[----:B------:R-:W-:Y:S01]  /*3a30*/  USEL UR31, UR4, URZ, UP0 ;  /* 0x000000ff041f7287 */ /* 0x000fe20008000000 */
[----:B------:R1:W-:Y:S03]  /*3a40*/  UTCBAR [UR5], URZ ;  /* 0x000000ff050073e9 */ /* 0x0003e600080000ff */
[----:B------:R-:W-:Y:S01]  /*3a50*/  LOP3.LUT R11, R11, UR6, RZ, 0x3c, !PT ;  /* 0x000000060b0b7c12 */ /* 0x000fe2000f8e3cff */
[----:B------:R-:W-:Y:S07]  /*3a60*/  @P1 BRA `(.L_x_67) ;  /* 0xfffffff800a01947 */ /* 0x000fee000383ffff */
[----:B------:R-:W2:Y:S01]  /*3a70*/  S2UR UR8, SR_CgaCtaId ;  /* 0x00000000000879c3 */ /* 0x000ea20000008800 */
[----:B------:R-:W-:Y:S01]  /*3a80*/  ELECT P0, URZ, PT ;  /* 0x0000000000ff782f */ /* 0x000fe20003800000 */
[----:B------:R-:W-:Y:S01]  /*3a90*/  IMAD.MOV.U32 R0, RZ, RZ, 0x1 ;  /* 0x00000001ff007424 */ /* 0x000fe200078e00ff */
[----:B------:R-:W-:Y:S01]  /*3aa0*/  UIADD3 UR26, UPT, UPT, UR26, 0xe0, URZ ;  /* 0x000000e01a1a7890 */ /* 0x000fe2000fffe0ff */
[----:B------:R-:W-:Y:S01]  /*3ab0*/  SHF.L.U32 R3, R11, 0x1f, RZ ;  /* 0x0000001f0b037819 */ /* 0x000fe200000006ff */
[----:B------:R-:W-:-:S03]  /*3ac0*/  UMOV UR4, 0x40 ;  /* 0x0000004000047882 */ /* 0x000fc60000000000 */
[----:B------:R-:W-:Y:S01]  /*3ad0*/  UVIRTCOUNT.DEALLOC.SMPOOL 0x80 ;  /* 0x000000800000784c */ /* 0x000fe20000000000 */
[----:B--2---:R-:W-:Y:S02]  /*3ae0*/  ULEA UR8, UR8, UR4, 0x18 ;  /* 0x0000000408087291 */ /* 0x004fe4000f8ec0ff */
[----:B------:R-:W-:-:S07]  /*3af0*/  ULEA UR4, UR31, UR26, 0x3 ;  /* 0x0000001a1f047291 */ /* 0x000fce000f8e18ff */
[----:B------:R2:W-:Y:S02]  /*3b00*/  @P0 STS.U8 [UR8+0x1c], R0 ;  /* 0x00001c00ff000988 */ /* 0x0005e40008000008 */
[----:B------:R-:W4:Y:S02]  /*3b10*/  SYNCS.PHASECHK.TRANS64.TRYWAIT P0, [UR4], R3 ;  /* 0x00000003ff0075a7 */ /* 0x000f240008001104 */
[----:B--2-4-:R-:W-:Y:S05]  /*3b20*/  @!P0 BRA `(.L_x_68) ;  /* 0x0000005c00e48947 */ /* 0x014fea0003800000 */
.L_x_161:
[----:B------:R-:W-:-:S04]  /*3b30*/  UIADD3 UR4, UPT, UPT, UR31, 0x1, URZ ;  /* 0x000000011f047890 */ /* 0x000fc8000fffe0ff */
[----:B------:R-:W-:-:S04]  /*3b40*/  UISETP.NE.AND UP0, UPT, UR4, 0x4, UPT ;  /* 0x000000040400788c */ /* 0x000fc8000bf05270 */
[----:B------:R-:W-:Y:S02]  /*3b50*/  USEL UR6, URZ, 0x1, UP0 ;  /* 0x00000001ff067887 */ /* 0x000fe40008000000 */
[----:B------:R-:W-:-:S04]  /*3b60*/  USEL UR4, UR4, URZ, UP0 ;  /* 0x000000ff04047287 */ /* 0x000fc80008000000 */
[----:B-1----:R-:W-:Y:S01]  /*3b70*/  ULEA UR5, UR4, UR26, 0x3 ;  /* 0x0000001a04057291 */ /* 0x002fe2000f8e18ff */
[----:B------:R-:W-:-:S04]  /*3b80*/  LOP3.LUT R2, R11, UR6, RZ, 0x3c, !PT ;  /* 0x000000060b027c12 */ /* 0x000fc8000f8e3cff */
[----:B--2---:R-:W-:-:S04]  /*3b90*/  SHF.L.U32 R3, R2, 0x1f, RZ ;  /* 0x0000001f02037819 */ /* 0x004fc800000006ff */
[----:B------:R-:W1:Y:S02]  /*3ba0*/  SYNCS.PHASECHK.TRANS64.TRYWAIT P0, [UR5], R3 ;  /* 0x00000003ff0075a7 */ /* 0x000e640008001105 */
[----:B-1----:R-:W-:Y:S05]  /*3bb0*/  @!P0 BRA `(.L_x_69) ;  /* 0x0000005c00d88947 */ /* 0x002fea0003800000 */
.L_x_163:
        /* <DEDUP_REMOVED lines=9> */
.L_x_165:
[----:B------:R-:W-:-:S04]  /*3c50*/  UIADD3 UR4, UPT, UPT, UR4, 0x1, URZ ;  /* 0x0000000104047890 */ /* 0x000fc8000fffe0ff */
[----:B------:R-:W-:-:S04]  /*3c60*/  UISETP.NE.AND UP0, UPT, UR4, 0x4, UPT ;  /* 0x000000040400788c */ /* 0x000fc8000bf05270 */
[----:B------:R-:W-:Y:S02]  /*3c70*/  USEL UR5, URZ, 0x1, UP0 ;  /* 0x00000001ff057887 */ /* 0x000fe40008000000 */
[----:B------:R-:W-:-:S04]  /*3c80*/  USEL UR4, UR4, URZ, UP0 ;  /* 0x000000ff04047287 */ /* 0x000fc80008000000 */
[----:B------:R-:W-:Y:S01]  /*3c90*/  ULEA UR4, UR4, UR26, 0x3 ;  /* 0x0000001a04047291 */ /* 0x000fe2000f8e18ff */
[----:B-1----:R-:W-:-:S04]  /*3ca0*/  LOP3.LUT R3, R2, UR5, RZ, 0x3c, !PT ;  /* 0x0000000502037c12 */ /* 0x002fc8000f8e3cff */
[----:B------:R-:W-:-:S04]  /*3cb0*/  SHF.L.U32 R3, R3, 0x1f, RZ ;  /* 0x0000001f03037819 */ /* 0x000fc800000006ff */
[----:B------:R-:W1:Y:S02]  /*3cc0*/  SYNCS.PHASECHK.TRANS64.TRYWAIT P0, [UR4], R3 ;  /* 0x00000003ff0075a7 */ /* 0x000e640008001104 */
[----:B-1----:R-:W-:Y:S05]  /*3cd0*/  @!P0 BRA `(.L_x_71) ;  /* 0x0000005c00c08947 */ /* 0x002fea0003800000 */
.L_x_167:
[----:B------:R-:W-:Y:S01]  /*3ce0*/  NOP ;  /* 0x0000000000007918 */ /* 0x000fe20000000000 */
[----:B-1----:R-:W1:Y:S01]  /*3cf0*/  LDS R0, [UR8+0x14] ;  /* 0x00001408ff007984 */ /* 0x002e620008000800 */
[----:B------:R-:W-:Y:S01]  /*3d00*/  ULOP3.LUT UR4, UR42, 0xffff, URZ, 0xc0, !UPT ;  /* 0x0000ffff2a047892 */ /* 0x000fe2000f8ec0ff */
[----:B------:R-:W-:Y:S01]  /*3d10*/  UMOV UR5, 0xffff ;  /* 0x0000ffff00057882 */ /* 0x000fe20000000000 */
[----:B------:R-:W-:Y:S02]  /*3d20*/  UMOV UR6, 0x1 ;  /* 0x0000000100067882 */ /* 0x000fe40000000000 */
[----:B------:R-:W-:-:S04]  /*3d30*/  USHF.R.U32.HI UR4, URZ, 0x5, UR4 ;  /* 0x00000005ff047899 */ /* 0x000fc80008011604 */
[----:B------:R-:W-:Y:S02]  /*3d40*/  USHF.L.U32 UR5, UR5, UR4, URZ ;  /* 0x0000000405057299 */ /* 0x000fe400080006ff */
[----:B------:R-:W-:-:S04]  /*3d50*/  USHF.L.U32 UR4, UR6, UR4, URZ ;  /* 0x0000000406047299 */ /* 0x000fc800080006ff */
[----:B-1----:R-:W-:-:S04]  /*3d60*/  LOP3.LUT R0, R0, UR5, RZ, 0xc0, !PT ;  /* 0x0000000500007c12 */ /* 0x002fc8000f8ec0ff */
[----:B------:R-:W-:-:S13]  /*3d70*/  ISETP.NE.AND P0, PT, R0, UR5, PT ;  /* 0x0000000500007c0c */ /* 0x000fda000bf05270 */
[----:B------:R-:W-:Y:S05]  /*3d80*/  @P0 BRA `(.L_x_72) ;  /* 0x0000000000580947 */ /* 0x000fea0003800000 */
[----:B------:R-:W1:Y:S02]  /*3d90*/  LDS R0, [UR8+0x18] ;  /* 0x00001808ff007984 */ /* 0x000e640008000800 */
[----:B-1----:R-:W-:-:S04]  /*3da0*/  LOP3.LUT R0, R0, UR4, RZ, 0xc0, !PT ;  /* 0x0000000400007c12 */ /* 0x002fc8000f8ec0ff */
[----:B------:R-:W-:-:S13]  /*3db0*/  ISETP.NE.AND P0, PT, R0, UR4, PT ;  /* 0x0000000400007c0c */ /* 0x000fda000bf05270 */
[----:B------:R-:W-:Y:S05]  /*3dc0*/  @P0 BRA `(.L_x_73) ;  /* 0x00000000003c0947 */ /* 0x000fea0003800000 */
[----:B------:R-:W1:Y:S01]  /*3dd0*/  S2R R2, SR_LANEID ;  /* 0x0000000000027919 */ /* 0x000e620000000000 */
[----:B------:R-:W-:Y:S01]  /*3de0*/  ULOP3.LUT UR5, URZ, UR5, URZ, 0x33, !UPT ;  /* 0x00000005ff057292 */ /* 0x000fe2000f8e33ff */
[----:B------:R-:W-:Y:S01]  /*3df0*/  LOP3.LUT R4, RZ, UR4, RZ, 0x33, !PT ;  /* 0x00000004ff047c12 */ /* 0x000fe2000f8e33ff */
[----:B------:R-:W-:Y:S02]  /*3e00*/  VOTEU.ANY UR4, UPT, PT ;  /* 0x0000000000047886 */ /* 0x000fe400038e0100 */
[----:B------:R-:W-:Y:S01]  /*3e10*/  UFLO.U32 UR4, UR4 ;  /* 0x00000004000472bd */ /* 0x000fe200080e0000 */
[----:B------:R-:W2:Y:S01]  /*3e20*/  REDUX UR6, R4 ;  /* 0x00000000040673c4 */ /* 0x000ea20000000000 */
[----:B------:R-:W-:-:S06]  /*3e30*/  IMAD.U32 R0, RZ, RZ, UR5 ;  /* 0x00000005ff007e24 */ /* 0x000fcc000f8e00ff */
[----:B------:R4:W-:Y:S01]  /*3e40*/  UTCATOMSWS.AND URZ, UR5 ;  /* 0x0000000500ff79e3 */ /* 0x0009e20008000000 */
[----:B------:R-:W3:Y:S01]  /*3e50*/  REDUX UR7, R0 ;  /* 0x00000000000773c4 */ /* 0x000ee20000000000 */
[----:B-1----:R-:W-:Y:S01]  /*3e60*/  ISETP.EQ.U32.AND P0, PT, R2, UR4, PT ;  /* 0x0000000402007c0c */ /* 0x002fe2000bf02070 */
[----:B--2---:R-:W-:Y:S01]  /*3e70*/  IMAD.U32 R2, RZ, RZ, UR6 ;  /* 0x00000006ff027e24 */ /* 0x004fe2000f8e00ff */
[----:B---3--:R-:W-:-:S11]  /*3e80*/  MOV R3, UR7 ;  /* 0x0000000700037c02 */ /* 0x008fd60008000f00 */
[----:B------:R4:W-:Y:S04]  /*3e90*/  @P0 ATOMS.AND RZ, [UR8+0x14], R3 ;  /* 0x00001403ffff098c */ /* 0x0009e8000a800008 */
[----:B------:R4:W-:Y:S01]  /*3ea0*/  @P0 ATOMS.AND RZ, [UR8+0x18], R2 ;  /* 0x00001802ffff098c */ /* 0x0009e2000a800008 */
[----:B------:R-:W-:Y:S05]  /*3eb0*/  BRA `(.L_x_74) ;  /* 0x0000000000147947 */ /* 0x000fea0003800000 */
.L_x_73:
[----:B------:R-:W-:Y:S02]  /*3ec0*/  MOV R2, 0x3ee0 ;  /* 0x00003ee000027802 */ /* 0x000fe40000000f00 */
[----:B---3-5:R-:W-:Y:S05]  /*3ed0*/  CALL.REL.NOINC `($__internal_0_$__cuda_sm10x_tcgen05_guardrail_trap_col_being_dealloced_not_returned_by_alloc) ;  /* 0x0000006000a87944 */ /* 0x028fea0003c00000 */
[----:B------:R-:W-:Y:S05]  /*3ee0*/  BRA `(.L_x_74) ;  /* 0x0000000000087947 */ /* 0x000fea0003800000 */
.L_x_72:
[----:B------:R-:W-:Y:S02]  /*3ef0*/  MOV R2, 0x3f10 ;  /* 0x00003f1000027802 */ /* 0x000fe40000000f00 */
[----:B---3-5:R-:W-:Y:S05]  /*3f00*/  CALL.REL.NOINC `($__internal_2_$__cuda_sm10x_tcgen05_guardrail_trap_unallocated_columns_being_dealloced) ;  /* 0x0000006000b47944 */ /* 0x028fea0003c00000 */
.L_x_74:
[----:B------:R-:W-:Y:S01]  /*3f10*/  NOP ;  /* 0x0000000000007918 */ /* 0x000fe20000000000 */
[----:B----4-:R-:W-:Y:S05]  /*3f20*/  EXIT ;  /* 0x000000000000794d */ /* 0x010fea0003800000 */
.L_x_56:
[----:B------:R-:W-:-:S09]  /*3f30*/  UISETP.NE.OR UP0, UPT, UR17, 0x3, !UP3 ;  /* 0x000000031100788c */ /* 0x000fd2000df05670 */
[----:B------:R-:W-:Y:S05]  /*3f40*/  BRA.U UP0, `(.L_x_75) ;  /* 0x0000001100547547 */ /* 0x000fea000b800000 */
[----:B------:R-:W1:Y:S01]  /*3f50*/  LDCU UR31, c[0x0][0x370] ;  /* 0x00006e00ff1f77ac */ /* 0x000e620008000800 */
[----:B------:R-:W2:Y:S01]  /*3f60*/  LDC.64 R16, c[0x0][0x348] ;  /* 0x0000d200ff107b82 */ /* 0x000ea20000000a00 */
[----:B------:R-:W-:Y:S02]  /*3f70*/  HFMA2 R13, -RZ, RZ, 0, 0 ;  /* 0x00000000ff0d7431 */ /* 0x000fe400000001ff */
[----:B------:R-:W-:Y:S01]  /*3f80*/  IMAD.MOV.U32 R15, RZ, RZ, 0x1 ;  /* 0x00000001ff0f7424 */ /* 0x000fe200078e00ff */
[----:B------:R-:W1:Y:S01]  /*3f90*/  LDCU.128 UR48, c[0x0][0xb10] ;  /* 0x00016200ff3077ac */ /* 0x000e620008000c00 */
[----:B------:R-:W-:Y:S01]  /*3fa0*/  IMAD.MOV.U32 R14, RZ, RZ, RZ ;  /* 0x000000ffff0e7224 */ /* 0x000fe200078e00ff */
[----:B------:R-:W-:Y:S01]  /*3fb0*/  MOV R7, 0x2000 ;  /* 0x0000200000077802 */ /* 0x000fe20000000f00 */
[----:B------:R-:W3:Y:S01]  /*3fc0*/  LDCU UR30, c[0x0][0x374] ;  /* 0x00006e80ff1e77ac */ /* 0x000ee20008000800 */
[----:B------:R-:W4:Y:S01]  /*3fd0*/  LDC.64 R2, c[0x0][0x888] ;  /* 0x00022200ff027b82 */ /* 0x000f220000000a00 */
[----:B------:R-:W3:Y:S01]  /*3fe0*/  LDCU UR15, c[0x0][0xb0c] ;  /* 0x00016180ff0f77ac */ /* 0x000ee20008000800 */
[----:B------:R-:W2:Y:S06]  /*3ff0*/  LDCU UR40, c[0x0][0xb20] ;  /* 0x00016400ff2877ac */ /* 0x000eac0008000800 */
[----:B------:R-:W4:Y:S01]  /*4000*/  LDC.64 R4, c[0x0][0x890] ;  /* 0x00022400ff047b82 */ /* 0x000f220000000a00 */
[----:B------:R-:W2:Y:S01]  /*4010*/  LDCU UR4, c[0x0][0xb30] ;  /* 0x00016600ff0477ac */ /* 0x000ea20008000800 */
[----:B------:R-:W-:Y:S01]  /*4020*/  UMOV UR21, 0x400 ;  /* 0x0000040000157882 */ /* 0x000fe20000000000 */
[----:B-1----:R-:W-:-:S02]  /*4030*/  UIMAD.WIDE.U32 UR6, UR31, UR48, URZ ;  /* 0x000000301f0672a5 */ /* 0x002fc4000f8e00ff */
[----:B---3--:R-:W-:Y:S02]  /*4040*/  UIMAD.WIDE.U32 UR8, UR30, UR51, URZ ;  /* 0x000000331e0872a5 */ /* 0x008fe4000f8e00ff */
[----:B------:R-:W-:Y:S02]  /*4050*/  ULEA UR21, UR47, UR21, 0x18 ;  /* 0x000000152f157291 */ /* 0x000fe4000f8ec0ff */
[----:B------:R-:W-:Y:S02]  /*4060*/  UPLOP3.LUT UP3, UPT, UPT, UPT, UPT, 0x40, 0x4 ;  /* 0x000000000004789c */ /* 0x000fe40003f6e870 */
[----:B------:R-:W-:Y:S01]  /*4070*/  UIADD3 UR37, UPT, UPT, UR21, 0x68, URZ ;  /* 0x0000006815257890 */ /* 0x000fe2000fffe0ff */
[----:B------:R-:W-:Y:S01]  /*4080*/  UMOV UR6, UR7 ;  /* 0x0000000700067c82 */ /* 0x000fe20008000000 */
[----:B------:R-:W-:Y:S01]  /*4090*/  UMOV UR38, UR9 ;  /* 0x0000000900267c82 */ /* 0x000fe20008000000 */
[----:B------:R-:W-:Y:S02]  /*40a0*/  UISETP.GE.AND UP0, UPT, UR42, 0x1, UPT ;  /* 0x000000012a00788c */ /* 0x000fe4000bf06270 */
[----:B------:R-:W-:Y:S01]  /*40b0*/  UISETP.NE.AND UP4, UPT, UR42, 0x1, UPT ;  /* 0x000000012a00788c */ /* 0x000fe2000bf85270 */
[----:B------:R-:W1:Y:S01]  /*40c0*/  LDCU.64 UR22, c[0x0][0xb28] ;  /* 0x00016500ff1677ac */ /* 0x000e620008000a00 */
[----:B------:R-:W-:-:S02]  /*40d0*/  UISETP.NE.AND UP6, UPT, UR15, 0x1, UPT ;  /* 0x000000010f00788c */ /* 0x000fc4000bfc5270 */
[----:B------:R-:W-:Y:S02]  /*40e0*/  UISETP.NE.AND UP5, UPT, UR50, 0x1, UPT ;  /* 0x000000013200788c */ /* 0x000fe4000bfa5270 */
[----:B------:R-:W-:Y:S02]  /*40f0*/  UIADD3 UR33, UPT, UPT, UR21, 0x50, URZ ;  /* 0x0000005015217890 */ /* 0x000fe4000fffe0ff */
[----:B------:R-:W-:Y:S02]  /*4100*/  UIADD3 UR25, UPT, UPT, UR21, 0x58, URZ ;  /* 0x0000005815197890 */ /* 0x000fe4000fffe0ff */
[----:B------:R-:W-:Y:S02]  /*4110*/  UIADD3 UR17, UPT, UPT, UR21, 0x60, URZ ;  /* 0x0000006015117890 */ /* 0x000fe4000fffe0ff */
[----:B------:R-:W-:Y:S02]  /*4120*/  UPRMT UR37, UR47, 0x654, UR37 ;  /* 0x000006542f257896 */ /* 0x000fe40008000025 */
[----:B------:R-:W-:-:S02]  /*4130*/  USHF.R.U32.HI UR39, URZ, UR49, UR6 ;  /* 0x00000031ff277299 */ /* 0x000fc40008011606 */
[----:B--2---:R-:W-:Y:S02]  /*4140*/  USHF.R.U32.HI UR38, URZ, UR40, UR38 ;  /* 0x00000028ff267299 */ /* 0x004fe40008011626 */
[----:B------:R-:W-:-:S11]  /*4150*/  UISETP.NE.AND UP2, UPT, UR4, 0x1, UPT ;  /* 0x000000010400788c */ /* 0x000fd6000bf45270 */
.L_x_86:
[C---:B------:R-:W-:Y:S02]  /*4160*/  LEA R12, R14.reuse, UR21, 0x3 ;  /* 0x000000150e0c7c11 */ /* 0x040fe4000f8e18ff */
[----:B------:R-:W-:Y:S02]  /*4170*/  SHF.L.U32 R9, R13, 0x1f, RZ ;  /* 0x0000001f0d097819 */ /* 0x000fe400000006ff */
[----:B------:R-:W-:Y:S02]  /*4180*/  LEA R10, R14, UR21, 0x4 ;  /* 0x000000150e0a7c11 */ /* 0x000fe4000f8e20ff */
[----:B--2---:R-:W2:Y:S02]  /*4190*/  SYNCS.PHASECHK.TRANS64.TRYWAIT P0, [R12+URZ+0xa0], R9 ;  /* 0x0000a0090c0075a7 */ /* 0x004ea400080011ff */
[----:B--2---:R-:W-:Y:S05]  /*41a0*/  @!P0 BRA `(.L_x_76) ;  /* 0x0000005800a48947 */ /* 0x004fea0003800000 */
.L_x_168:
[----:B--2---:R-:W2:Y:S01]  /*41b0*/  LDS.128 R8, [R10+0x130] ;  /* 0x000130000a087984 */ /* 0x004ea20000000c00 */
[----:B------:R-:W-:Y:S01]  /*41c0*/  UISETP.GE.AND UP0, UPT, UR42, 0x1, UPT ;  /* 0x000000012a00788c */ /* 0x000fe2000bf06270 */
[----:B------:R-:W-:Y:S01]  /*41d0*/  @!PT LDS RZ, [RZ] ;  /* 0x00000000fffff984 */ /* 0x000fe20000000800 */
[----:B------:R-:W-:Y:S01]  /*41e0*/  @!PT LDS RZ, [RZ] ;  /* 0x00000000fffff984 */ /* 0x000fe20000000800 */
[----:B------:R-:W-:Y:S01]  /*41f0*/  @!PT LDS RZ, [RZ] ;  /* 0x00000000fffff984 */ /* 0x000fe20000000800 */
[----:B------:R-:W-:Y:S01]  /*4200*/  @!PT LDS RZ, [RZ] ;  /* 0x00000000fffff984 */ /* 0x000fe20000000800 */
[----:B------:R3:W-:Y:S06]  /*4210*/  MEMBAR.ALL.CTA ;  /* 0x0000000000007992 */ /* 0x0007ec0000008000 */
[----:B---3--:R-:W3:Y:S01]  /*4220*/  FENCE.VIEW.ASYNC.S ;  /* 0x00000000000073c6 */ /* 0x008ee20000000000 */
[----:B--2---:R-:W-:Y:S11]  /*4230*/  LOP3.LUT P0, RZ, R10, 0x1, RZ, 0xc0, !PT ;  /* 0x000000010aff7812 */ /* 0x004ff6000780c0ff */
[----:B------:R-:W-:Y:S02]  /*4240*/  @!UPT UIADD3 URZ, UPT, UPT, URZ, URZ, URZ ;  /* 0x000000fffffff290 */ /* 0x000fe4000fffe0ff */
[----:B---3--:R-:W-:Y:S01]  /*4250*/  VOTEU.ANY UP1, P0 ;  /* 0x0000000000ff7886 */ /* 0x008fe20000020100 */
[----:B------:R-:W-:Y:S11]  /*4260*/  PLOP3.LUT P0, PT, PT, PT, UP1, 0x80, 0x8 ;  /* 0x000000000008781c */ /* 0x000ff60003f0f018 */
[----:B------:R-:W-:Y:S02]  /*4270*/  @!UPT UIADD3 URZ, UPT, UPT, URZ, URZ, URZ ;  /* 0x000000fffffff290 */ /* 0x000fe4000fffe0ff */
[----:B------:R-:W-:Y:S02]  /*4280*/  @P0 SHF.R.U32.HI R0, RZ, 0x10, R9 ;  /* 0x00000010ff000819 */ /* 0x000fe40000011609 */
[----:B------:R-:W-:Y:S02]  /*4290*/  @P0 MOV R6, R8 ;  /* 0x0000000800060202 */ /* 0x000fe40000000f00 */
[----:B------:R-:W-:Y:S01]  /*42a0*/  @P0 R2UR UR4, R0 ;  /* 0x00000000000402ca */ /* 0x000fe200000e0000 */
[----:B------:R-:W-:Y:S01]  /*42b0*/  VIADD R0, R12, 0xb0 ;  /* 0x000000b00c007836 */ /* 0x000fe20000000000 */
[----:B------:R-:W-:Y:S02]  /*42c0*/  @P0 LOP3.LUT R8, R9, 0xffff, RZ, 0xc0, !PT ;  /* 0x0000ffff09080812 */ /* 0x000fe400078ec0ff */
[----:B------:R-:W-:Y:S02]  /*42d0*/  @P0 R2UR UR6, R6 ;  /* 0x00000000060602ca */ /* 0x000fe400000e0000 */
[----:B------:R-:W-:Y:S02]  /*42e0*/  PRMT R0, RZ, 0x654, R0 ;  /* 0x00000654ff007816 */ /* 0x000fe40000000000 */
[----:B------:R-:W-:Y:S02]  /*42f0*/  @P0 R2UR UR5, R8 ;  /* 0x00000000080502ca */ /* 0x000fe400000e0000 */
[----:B------:R2:W-:Y:S03]  /*4300*/  SYNCS.ARRIVE.TRANS64.RED.A1T0 RZ, [R0+URZ], RZ ;  /* 0x000000ff00ff79a7 */ /* 0x0005e600081004ff */
[----:B------:R-:W-:Y:S04]  /*4310*/  @UP1 UMOV UR29, UR4 ;  /* 0x00000004001d1c82 */ /* 0x000fe80008000000 */
[----:B------:R-:W-:Y:S04]  /*4320*/  @UP1 UMOV UR14, UR6 ;  /* 0x00000006000e1c82 */ /* 0x000fe80008000000 */
[----:B------:R-:W-:Y:S01]  /*4330*/  @UP1 UMOV UR13, UR5 ;  /* 0x00000005000d1c82 */ /* 0x000fe20008000000 */
[----:B------:R-:W-:Y:S05]  /*4340*/  BRA.U !UP0, `(.L_x_77) ;  /* 0x0000000108a47547 */ /* 0x000fea000b800000 */
[----:B------:R-:W-:Y:S02]  /*4350*/  UIMAD.WIDE.U32 UR18, UR13, UR51, URZ ;  /* 0x000000330d1272a5 */ /* 0x000fe4000f8e00ff */
[----:B------:R-:W-:Y:S02]  /*4360*/  UIMAD.WIDE.U32 UR26, UR14, UR48, URZ ;  /* 0x000000300e1a72a5 */ /* 0x000fe4000f8e00ff */
[----:B------:R-:W-:Y:S02]  /*4370*/  USEL UR4, UR30, UR38, !UP5 ;  /* 0x000000261e047287 */ /* 0x000fe4000e800000 */
[----:B------:R-:W-:Y:S02]  /*4380*/  USEL UR7, UR31, UR39, !UP6 ;  /* 0x000000271f077287 */ /* 0x000fe4000f000000 */
[----:B-1----:R-:W-:Y:S02]  /*4390*/  UIMAD.WIDE.U32 UR8, UR4, UR22, URZ ;  /* 0x00000016040872a5 */ /* 0x002fe4000f8e00ff */
[----:B------:R-:W-:Y:S01]  /*43a0*/  UIMAD.WIDE.U32 UR10, UR7, UR22, URZ ;  /* 0x00000016070a72a5 */ /* 0x000fe2000f8e00ff */
[----:B------:R-:W-:Y:S02]  /*43b0*/  UMOV UR5, UR19 ;  /* 0x0000001300057c82 */ /* 0x000fe40008000000 */
[----:B------:R-:W-:Y:S03]  /*43c0*/  USHF.R.U32.HI UR6, URZ, UR40, UR5 ;  /* 0x00000028ff067299 */ /* 0x000fe60008011605 */
[----:B------:R-:W-:Y:S01]  /*43d0*/  UMOV UR5, UR27 ;  /* 0x0000001b00057c82 */ /* 0x000fe20008000000 */
[----:B------:R-:W-:Y:S02]  /*43e0*/  USEL UR6, UR13, UR6, !UP5 ;  /* 0x000000060d067287 */ /* 0x000fe4000e800000 */
[----:B------:R-:W-:Y:S03]  /*43f0*/  USHF.R.U32.HI UR12, URZ, UR49, UR5 ;  /* 0x00000031ff0c7299 */ /* 0x000fe60008011605 */
[----:B------:R-:W-:Y:S02]  /*4400*/  UMOV UR5, UR9 ;  /* 0x0000000900057c82 */ /* 0x000fe40008000000 */
[----:B------:R-:W-:Y:S03]  /*4410*/  @UP4 USHF.R.U32.HI UR4, URZ, UR23, UR5 ;  /* 0x00000017ff044299 */ /* 0x000fe60008011605 */
[----:B------:R-:W-:Y:S01]  /*4420*/  UMOV UR5, UR11 ;  /* 0x0000000b00057c82 */ /* 0x000fe20008000000 */
[----:B------:R-:W-:Y:S02]  /*4430*/  UIMAD UR4, UR42, UR4, URZ ;  /* 0x000000042a0472a4 */ /* 0x000fe4000f8e02ff */
[----:B------:R-:W-:Y:S02]  /*4440*/  @UP4 USHF.R.U32.HI UR7, URZ, UR23, UR5 ;  /* 0x00000017ff074299 */ /* 0x000fe40008011605 */
[----:B------:R-:W-:Y:S02]  /*4450*/  UIMAD.WIDE.U32 UR10, UR6, UR22, URZ ;  /* 0x00000016060a72a5 */ /* 0x000fe4000f8e00ff */
[----:B------:R-:W-:Y:S02]  /*4460*/  USEL UR5, UR14, UR12, !UP6 ;  /* 0x0000000c0e057287 */ /* 0x000fe4000f000000 */
[----:B------:R-:W-:Y:S02]  /*4470*/  UIMAD UR8, UR42, UR7, URZ ;  /* 0x000000072a0872a4 */ /* 0x000fe4000f8e02ff */
[----:B------:R-:W-:Y:S03]  /*4480*/  UISETP.GE.AND UP0, UPT, UR6, UR4, UPT ;  /* 0x000000040600728c */ /* 0x000fe6000bf06270 */
[----:B------:R-:W-:Y:S01]  /*4490*/  UMOV UR4, UR11 ;  /* 0x0000000b00047c82 */ /* 0x000fe20008000000 */
[----:B------:R-:W-:Y:S02]  /*44a0*/  UISETP.GE.OR UP0, UPT, UR5, UR8, UP0 ;  /* 0x000000080500728c */ /* 0x000fe40008706670 */
[----:B------:R-:W-:Y:S02]  /*44b0*/  USHF.R.U32.HI UR4, URZ, UR23, UR4 ;  /* 0x00000017ff047299 */ /* 0x000fe40008011604 */
[----:B------:R-:W-:Y:S02]  /*44c0*/  UIMAD.WIDE.U32 UR8, UR5, UR22, URZ ;  /* 0x00000016050872a5 */ /* 0x000fe4000f8e00ff */
[----:B------:R-:W-:Y:S04]  /*44d0*/  USEL UR10, UR6, UR4, !UP4 ;  /* 0x00000004060a7287 */ /* 0x000fe8000e000000 */
[----:B------:R-:W-:Y:S01]  /*44e0*/  UIADD3 UR11, UPT, UPT, -UR10, URZ, URZ ;  /* 0x000000ff0a0b7290 */ /* 0x000fe2000fffe1ff */
[----:B------:R-:W-:Y:S02]  /*44f0*/  @!UP0 UMOV UR4, UR9 ;  /* 0x0000000900048c82 */ /* 0x000fe40008000000 */
[----:B------:R-:W-:Y:S02]  /*4500*/  @!UP0 USHF.R.U32.HI UR4, URZ, UR23, UR4 ;  /* 0x00000017ff048299 */ /* 0x000fe40008011604 */
[----:B------:R-:W-:Y:S02]  /*4510*/  UIMAD UR8, UR42, UR11, UR6 ;  /* 0x0000000b2a0872a4 */ /* 0x000fe4000f8e0206 */
[----:B------:R-:W-:Y:S04]  /*4520*/  @!UP0 USEL UR4, UR5, UR4, !UP4 ;  /* 0x0000000405048287 */ /* 0x000fe8000e000000 */
[----:B------:R-:W-:Y:S02]  /*4530*/  @!UP0 UIMAD UR8, UR7, UR8, UR4 ;  /* 0x00000008070882a4 */ /* 0x000fe4000f8e0204 */
[----:B------:R-:W-:Y:S02]  /*4540*/  @!UP0 UIADD3 UR9, UPT, UPT, UR10, -UR4, URZ ;  /* 0x800000040a098290 */ /* 0x000fe4000fffe0ff */
[----:B------:R-:W-:Y:S02]  /*4550*/  UIADD3 UR4, UPT, UPT, -UR5, URZ, URZ ;  /* 0x000000ff05047290 */ /* 0x000fe4000fffe1ff */
[----:B------:R-:W-:Y:S02]  /*4560*/  UIADD3 UR7, UPT, UPT, -UR6, URZ, URZ ;  /* 0x000000ff06077290 */ /* 0x000fe4000fffe1ff */
[----:B------:R-:W-:Y:S02]  /*4570*/  @!UP0 UIMAD UR6, UR9, UR42, UR5 ;  /* 0x0000002a090682a4 */ /* 0x000fe4000f8e0205 */
[----:B------:R-:W-:Y:S02]  /*4580*/  UIMAD UR14, UR15, UR4, UR14 ;  /* 0x000000040f0e72a4 */ /* 0x000fe4000f8e020e */
[----:B------:R-:W-:Y:S01]  /*4590*/  UIMAD UR13, UR50, UR7, UR13 ;  /* 0x00000007320d72a4 */ /* 0x000fe2000f8e020d */
[----:B------:R-:W-:Y:S02]  /*45a0*/  @!UP0 UMOV UR5, UR8 ;  /* 0x0000000800058c82 */ /* 0x000fe40008000000 */
[----:B------:R-:W-:Y:S02]  /*45b0*/  UIMAD UR14, UR5, UR15, UR14 ;  /* 0x0000000f050e72a4 */ /* 0x000fe4000f8e020e */
[----:B------:R-:W-:Y:S11]  /*45c0*/  UIMAD UR13, UR6, UR50, UR13 ;  /* 0x00000032060d72a4 */ /* 0x000ff6000f8e020d */
[----:B------:R-:W-:Y:S01]  /*45d0*/  @!UPT UIADD3 URZ, UPT, UPT, URZ, URZ, URZ ;  /* 0x000000fffffff290 */ /* 0x000fe2000fffe0ff */
.L_x_77:
[----:B------:R-:W3:Y:S01]  /*45e0*/  @!UP2 LDCU.128 UR8, c[0x0][0xb10] ;  /* 0x00016200ff08a7ac */ /* 0x000ee20008000c00 */
[C---:B----4-:R-:W-:Y:S02]  /*45f0*/  ISETP.NE.U32.AND P1, PT, R4.reuse, RZ, PT ;  /* 0x000000ff0400720c */ /* 0x050fe40003f25070 */
[----:B------:R-:W-:Y:S02]  /*4600*/  ISETP.NE.U32.AND P0, PT, R4, RZ, PT ;  /* 0x000000ff0400720c */ /* 0x000fe40003f05070 */
[C---:B------:R-:W-:Y:S02]  /*4610*/  ISETP.NE.AND.EX P1, PT, R5.reuse, RZ, PT, P1 ;  /* 0x000000ff0500720c */ /* 0x040fe40003f25310 */
[----:B------:R-:W-:Y:S01]  /*4620*/  ISETP.NE.AND.EX P0, PT, R5, RZ, PT, P0 ;  /* 0x000000ff0500720c */ /* 0x000fe20003f05300 */
[----:B------:R-:W4:Y:S01]  /*4630*/  @!UP2 LDCU UR5, c[0x0][0xb0c] ;  /* 0x00016180ff05a7ac */ /* 0x000f220008000800 */
[----:B------:R-:W-:Y:S01]  /*4640*/  SHF.L.U32 R9, R15, 0x1f, RZ ;  /* 0x0000001f0f097819 */ /* 0x000fe200000006ff */
[----:B------:R-:W-:Y:S02]  /*4650*/  USHF.L.U32 UR35, UR16, 0x7, URZ ;  /* 0x0000000710237899 */ /* 0x000fe400080006ff */
[----:B------:R-:W-:Y:S02]  /*4660*/  USHF.L.U32 UR34, UR20, 0x7, URZ ;  /* 0x0000000714227899 */ /* 0x000fe400080006ff */
[----:B---3--:R-:W-:Y:S07]  /*4670*/  UIMAD.WIDE.U32 UR6, UR14, UR8, URZ ;  /* 0x000000080e0672a5 */ /* 0x008fee000f8e00ff */
[----:B------:R-:W-:Y:S01]  /*4680*/  @!UP2 UMOV UR4, UR7 ;  /* 0x000000070004ac82 */ /* 0x000fe20008000000 */
[----:B----4-:R-:W-:Y:S02]  /*4690*/  @!UP2 UISETP.NE.AND UP0, UPT, UR5, 0x1, UPT ;  /* 0x000000010500a88c */ /* 0x010fe4000bf05270 */
[----:B------:R-:W-:Y:S02]  /*46a0*/  @!UP2 USHF.R.U32.HI UR4, URZ, UR9, UR4 ;  /* 0x00000009ff04a299 */ /* 0x000fe40008011604 */
[----:B------:R-:W-:Y:S02]  /*46b0*/  UIMAD.WIDE.U32 UR6, UR13, UR11, URZ ;  /* 0x0000000b0d0672a5 */ /* 0x000fe4000f8e00ff */
[----:B------:R-:W-:Y:S02]  /*46c0*/  @!UP2 USEL UR8, UR14, UR4, !UP0 ;  /* 0x000000040e08a287 */ /* 0x000fe4000c000000 */
[----:B------:R-:W-:Y:S03]  /*46d0*/  @!UP2 UISETP.NE.AND UP0, UPT, UR10, 0x1, UPT ;  /* 0x000000010a00a88c */ /* 0x000fe6000bf05270 */
[----:B------:R-:W-:Y:S02]  /*46e0*/  @!UP2 UMOV UR6, UR7 ;  /* 0x000000070006ac82 */ /* 0x000fe40008000000 */
[----:B------:R-:W3:Y:S02]  /*46f0*/  @!UP2 LDCU UR4, c[0x0][0xb20] ;  /* 0x00016400ff04a7ac */ /* 0x000ee40008000800 */
[----:B---3--:R-:W-:Y:S04]  /*4700*/  @!UP2 USHF.R.U32.HI UR6, URZ, UR4, UR6 ;  /* 0x00000004ff06a299 */ /* 0x008fe80008011606 */
[----:B------:R-:W-:Y:S04]  /*4710*/  @!UP2 USEL UR6, UR13, UR6, !UP0 ;  /* 0x000000060d06a287 */ /* 0x000fe8000c000000 */
[----:B------:R-:W-:Y:S02]  /*4720*/  @!UP2 UIADD3 UR4, UPT, UPT, -UR8, UR6, URZ ;  /* 0x000000060804a290 */ /* 0x000fe4000fffe1ff */
[----:B------:R-:W-:Y:S02]  /*4730*/  @!UP2 UIADD3 UR6, UPT, UPT, UR8, -UR6, URZ ;  /* 0x800000060806a290 */ /* 0x000fe4000fffe0ff */
[----:B------:R-:W-:Y:S02]  /*4740*/  @!UP2 UIMAD UR14, UR4, UR5, UR14 ;  /* 0x00000005040ea2a4 */ /* 0x000fe4000f8e020e */
[----:B------:R-:W-:Y:S01]  /*4750*/  @!UP2 UIMAD UR13, UR6, UR10, UR13 ;  /* 0x0000000a060da2a4 */ /* 0x000fe2000f8e020d */
[----:B------:R-:W-:Y:S11]  /*4760*/  BRA.U UP3, `(.L_x_78) ;  /* 0x0000000103107547 */ /* 0x000ff6000b800000 */
[----:B--2---:R-:W-:Y:S04]  /*4770*/  MOV R0, UR45 ;  /* 0x0000002d00007c02 */ /* 0x004fe80008000f00 */
[----:B------:R-:W-:Y:S04]  /*4780*/  SHF.L.U32 R11, R0, 0x1f, RZ ;  /* 0x0000001f000b7819 */ /* 0x000fe800000006ff */
[----:B------:R-:W2:Y:S02]  /*4790*/  SYNCS.PHASECHK.TRANS64.TRYWAIT P2, [UR21+0x98], R11 ;  /* 0x0000980bff0075a7 */ /* 0x000ea40008041115 */
[----:B--2---:R-:W-:Y:S05]  /*47a0*/  @!P2 BRA `(.L_x_79) ;  /* 0x000000540038a947 */ /* 0x004fea0003800000 */
.L_x_78:
[----:B------:R-:W-:Y:S05]  /*47b0*/  @!P1 BRA `(.L_x_80) ;  /* 0x0000000000309947 */ /* 0x000fea0003800000 */
[----:B------:R-:W-:Y:S01]  /*47c0*/  ISETP.NE.U32.AND P1, PT, R2, RZ, PT ;  /* 0x000000ff0200720c */ /* 0x000fe20003f25070 */
[----:B------:R-:W3:Y:S01]  /*47d0*/  LDCU.64 UR4, c[0x0][0x358] ;  /* 0x00006b00ff0477ac */ /* 0x000ee20008000a00 */
[----:B------:R-:W-:Y:S02]  /*47e0*/  IMAD.MOV.U32 R80, RZ, RZ, 0x1 ;  /* 0x00000001ff507424 */ /* 0x000fe400078e00ff */
[----:B------:R-:W-:Y:S11]  /*47f0*/  ISETP.NE.AND.EX P1, PT, R3, RZ, PT, P1 ;  /* 0x000000ff0300720c */ /* 0x000ff60003f25310 */
[----:B------:R-:W-:Y:S02]  /*4800*/  @!UPT UIADD3 URZ, UPT, UPT, URZ, URZ, URZ ;  /* 0x000000fffffff290 */ /* 0x000fe4000fffe0ff */
[----:B--2---:R-:W2:Y:S01]  /*4810*/  @P1 LDC.64 R10, c[0x0][0x888] ;  /* 0x00022200ff0a1b82 */ /* 0x004ea20000000a00 */
[----:B------:R-:W-:Y:S04]  /*4820*/  @P1 IMAD R0, R4, UR36, RZ ;  /* 0x0000002404001c24 */ /* 0x000fe8000f8e02ff */
[----:B--2---:R-:W-:Y:S04]  /*4830*/  @P1 IMAD.WIDE R10, R0, 0x4, R10 ;  /* 0x00000004000a1825 */ /* 0x004fe800078e020a */
[----:B------:R-:W-:Y:S01]  /*4840*/  HFMA2 R0, -RZ, RZ, 0, 5.9604644775390625e-08 ;  /* 0x00000001ff007431 */ /* 0x000fe200000001ff */
[----:B---3-5:R3:W5:Y:S04]  /*4850*/  @P1 LDG.E R41, desc[UR4][R10.64] ;  /* 0x000000040a291981 */ /* 0x028768000c1e1900 */
[----:B------:R-:W-:Y:S01]  /*4860*/  @!P1 PRMT R80, R0, 0x7610, R80 ;  /* 0x0000761000509816 */ /* 0x000fe20000000050 */
[----:B---3--:R-:W4:Y:S06]  /*4870*/  @!P1 LDC R41, c[0x0][0x880] ;  /* 0x00022000ff299b82 */ /* 0x008f2c0000000800 */
.L_x_80:
[----:B----45:R-:W-:Y:S01]  /*4880*/  @!P0 FSETP.EQ.AND P1, PT, R41, RZ, PT ;  /* 0x000000ff2900820b */ /* 0x030fe20003f22000 */
[----:B------:R-:W-:Y:S01]  /*4890*/  @!UPT UIADD3 URZ, UPT, UPT, URZ, URZ, URZ ;  /* 0x000000fffffff290 */ /* 0x000fe2000fffe0ff */
[----:B------:R-:W-:Y:S11]  /*48a0*/  @!P0 BRA `(.L_x_81) ;  /* 0x0000000000188947 */ /* 0x000ff60003800000 */
[----:B------:R-:W-:Y:S02]  /*48b0*/  LOP3.LUT P0, RZ, R80, 0xff, RZ, 0xc0, !PT ;  /* 0x000000ff50ff7812 */ /* 0x000fe4000780c0ff */
[----:B------:R-:W-:Y:S04]  /*48c0*/  ISETP.NE.U32.AND P1, PT, R2, RZ, PT ;  /* 0x000000ff0200720c */ /* 0x000fe80003f25070 */
[----:B------:R-:W-:Y:S04]  /*48d0*/  ISETP.NE.AND.EX P1, PT, R3, RZ, PT, P1 ;  /* 0x000000ff0300720c */ /* 0x000fe80003f25310 */
[----:B------:R-:W-:Y:S03]  /*48e0*/  PLOP3.LUT P1, PT, P1, PT, PT, 0x8, 0x80 ;  /* 0x000000000080781c */ /* 0x000fe60000f2e170 */
[----:B------:R-:W-:Y:S11]  /*48f0*/  @P0 FSETP.EQ.AND P1, PT, R41, RZ, PT ;  /* 0x000000ff2900020b */ /* 0x000ff60003f22000 */
[----:B------:R-:W-:Y:S02]  /*4900*/  @!UPT UIADD3 URZ, UPT, UPT, URZ, URZ, URZ ;  /* 0x000000fffffff290 */ /* 0x000fe4000fffe0ff */
.L_x_81:
[----:B------:R-:W3:Y:S01]  /*4910*/  SYNCS.PHASECHK.TRANS64.TRYWAIT P2, [UR21+0x70], R9 ;  /* 0x00007009ff0075a7 */ /* 0x000ee20008041115 */
[----:B------:R-:W-:Y:S04]  /*4920*/  ELECT P0, URZ, PT ;  /* 0x0000000000ff782f */ /* 0x000fe80003800000 */
[----:B------:R-:W-:Y:S11]  /*4930*/  PLOP3.LUT P1, PT, P1, P0, PT, 0xf2, 0x2f ;  /* 0x00000000002f781c */ /* 0x000ff60000f21e72 */
[----:B------:R-:W-:Y:S02]  /*4940*/  @!UPT UIADD3 URZ, UPT, UPT, URZ, URZ, URZ ;  /* 0x000000fffffff290 */ /* 0x000fe4000fffe0ff */
[----:B------:R-:W-:Y:S05]  /*4950*/  @!P1 IADD3 R8, P0, PT, R16, 0x580, RZ ;  /* 0x0000058010089810 */ /* 0x000fea0007f1e0ff */
[----:B------:R-:W-:Y:S01]  /*4960*/  @!P1 IMAD.X R6, RZ, RZ, R17, P0 ;  /* 0x000000ffff069224 */ /* 0x000fe200000e0611 */
[----:B---3--:R-:W-:Y:S07]  /*4970*/  @!P2 BRA `(.L_x_82) ;  /* 0x0000005000dca947 */ /* 0x008fee0003800000 */
.L_x_171:
[----:B------:R-:W-:Y:S01]  /*4980*/  @!P1 R2UR UR5, R8 ;  /* 0x00000000080592ca */ /* 0x000fe200000e0000 */
[----:B------:R-:W-:Y:S01]  /*4990*/  VOTEU.ALL UP0, P1 ;  /* 0x0000000000ff7886 */ /* 0x000fe20000800000 */
[----:B------:R-:W-:Y:S01]  /*49a0*/  @!P1 R2UR UR4, R6 ;  /* 0x00000000060492ca */ /* 0x000fe200000e0000 */
[----:B--2---:R-:W-:Y:S01]  /*49b0*/  @!P1 IMAD.MOV.U32 R0, RZ, RZ, 0x2000 ;  /* 0x00002000ff009424 */ /* 0x004fe200078e00ff */
[----:B------:R-:W-:Y:S01]  /*49c0*/  UMOV UR8, 0x0 ;  /* 0x0000000000087882 */ /* 0x000fe20000000000 */
[----:B------:R-:W-:Y:S01]  /*49d0*/  UMOV UR9, 0x10000000 ;  /* 0x1000000000097882 */ /* 0x000fe20000000000 */
[----:B------:R-:W-:Y:S01]  /*49e0*/  @!UP0 UIADD3 UR32, UPT, UPT, UR21, 0x200, URZ ;  /* 0x0000020015208890 */ /* 0x000fe2000fffe0ff */
[----:B------:R-:W-:Y:S01]  /*49f0*/  @!P1 IADD3 R8, P0, PT, R16, 0x580, RZ ;  /* 0x0000058010089810 */ /* 0x000fe20007f1e0ff */
[----:B------:R-:W-:Y:S01]  /*4a00*/  VOTEU.ALL UP0, P1 ;  /* 0x0000000000ff7886 */ /* 0x000fe20000800000 */
[----:B------:R-:W-:Y:S03]  /*4a10*/  UPRMT UR6, UR47, 0x654, UR33 ;  /* 0x000006542f067896 */ /* 0x000fe60008000021 */
[----:B------:R-:W-:Y:S02]  /*4a20*/  @!P1 IMAD.X R6, RZ, RZ, R17, P0 ;  /* 0x000000ffff069224 */ /* 0x000fe400000e0611 */
[----:B------:R-:W-:Y:S02]  /*4a30*/  IMAD.U32 R10, RZ, RZ, UR5 ;  /* 0x00000005ff0a7e24 */ /* 0x000fe4000f8e00ff */
[----:B------:R-:W-:Y:S03]  /*4a40*/  IMAD.U32 R11, RZ, RZ, UR4 ;  /* 0x00000004ff0b7e24 */ /* 0x000fe6000f8e00ff */
[----:B------:R-:W-:Y:S02]  /*4a50*/  @!P1 R2UR UR4, R10 ;  /* 0x000000000a0492ca */ /* 0x000fe400000e0000 */
[----:B------:R-:W-:Y:S11]  /*4a60*/  @!P1 R2UR UR5, R11 ;  /* 0x000000000b0592ca */ /* 0x000ff600000e0000 */
[----:B------:R-:W-:Y:S02]  /*4a70*/  @!UPT UIADD3 URZ, UPT, UPT, URZ, URZ, URZ ;  /* 0x000000fffffff290 */ /* 0x000fe4000fffe0ff */
[----:B------:R2:W-:Y:S01]  /*4a80*/  @!UP0 UTMALDG.3D [UR32], [UR4], desc[UR8] ;  /* 0x00000820040085b4 */ /* 0x0005e20008011000 */
[----:B------:R2:W-:Y:S01]  /*4a90*/  @!P1 SYNCS.ARRIVE.TRANS64.RED.A0TR RZ, [UR21+0x50], R0 ;  /* 0x00005000ffff99a7 */ /* 0x0005e20008300415 */
[----:B------:R-:W-:Y:S01]  /*4aa0*/  SYNCS.ARRIVE.TRANS64.RED.A1T0 RZ, [UR6], RZ ;  /* 0x000000ffffff79a7 */ /* 0x000fe20008100406 */
[----:B------:R-:W3:Y:S02]  /*4ab0*/  SYNCS.PHASECHK.TRANS64.TRYWAIT P2, [UR21+0x78], R9 ;  /* 0x00007809ff0075a7 */ /* 0x000ee40008041115 */
[----:B--23--:R-:W-:Y:S05]  /*4ac0*/  @!P2 BRA `(.L_x_83) ;  /* 0x0000005000a0a947 */ /* 0x00cfea0003800000 */
.L_x_173:
        /* <DEDUP_REMOVED lines=8> */
[----:B------:R-:W-:Y:S01]  /*4b50*/  @!UP0 UIADD3 UR24, UPT, UPT, UR21, 0x2200, URZ ;  /* 0x0000220015188890 */ /* 0x000fe2000fffe0ff */
[----:B------:R-:W-:Y:S01]  /*4b60*/  VOTEU.ALL UP0, P1 ;  /* 0x0000000000ff7886 */ /* 0x000fe20000800000 */
[----:B------:R-:W-:Y:S01]  /*4b70*/  UMOV UR27, UR35 ;  /* 0x00000023001b7c82 */ /* 0x000fe20008000000 */
[----:B------:R-:W-:Y:S02]  /*4b80*/  UMOV UR28, UR36 ;  /* 0x00000024001c7c82 */ /* 0x000fe40008000000 */
[----:B------:R-:W-:Y:S01]  /*4b90*/  IMAD.U32 R10, RZ, RZ, UR5 ;  /* 0x00000005ff0a7e24 */ /* 0x000fe2000f8e00ff */
[----:B------:R-:W-:Y:S01]  /*4ba0*/  UPRMT UR6, UR47, 0x654, UR25 ;  /* 0x000006542f067896 */ /* 0x000fe20008000019 */
[----:B------:R-:W-:Y:S02]  /*4bb0*/  IMAD.U32 R11, RZ, RZ, UR4 ;  /* 0x00000004ff0b7e24 */ /* 0x000fe4000f8e00ff */
[----:B------:R-:W-:Y:S01]  /*4bc0*/  @!P1 IMAD.X R6, RZ, RZ, R17, P0 ;  /* 0x000000ffff069224 */ /* 0x000fe200000e0611 */
        /* <DEDUP_REMOVED lines=8> */
.L_x_175:
[----:B------:R-:W-:Y:S01]  /*4c50*/  @!P1 R2UR UR5, R8 ;  /* 0x00000000080592ca */ /* 0x000fe200000e0000 */
[----:B------:R-:W-:Y:S01]  /*4c60*/  VOTEU.ALL UP0, P1 ;  /* 0x0000000000ff7886 */ /* 0x000fe20000800000 */
[----:B------:R-:W-:Y:S01]  /*4c70*/  @!P1 R2UR UR4, R6 ;  /* 0x00000000060492ca */ /* 0x000fe200000e0000 */
[----:B--2---:R-:W-:Y:S01]  /*4c80*/  @!P1 IMAD.MOV.U32 R0, RZ, RZ, 0x2000 ;  /* 0x00002000ff009424 */ /* 0x004fe200078e00ff */
[----:B------:R-:W-:Y:S01]  /*4c90*/  UMOV UR8, 0x0 ;  /* 0x0000000000087882 */ /* 0x000fe20000000000 */
[----:B------:R-:W-:Y:S01]  /*4ca0*/  UMOV UR9, 0x10000000 ;  /* 0x1000000000097882 */ /* 0x000fe20000000000 */
[----:B------:R-:W-:Y:S01]  /*4cb0*/  @!UP0 UIADD3 UR18, UPT, UPT, UR34, 0x40, URZ ;  /* 0x0000004022128890 */ /* 0x000fe2000fffe0ff */
[----:B------:R-:W-:Y:S01]  /*4cc0*/  VIADD R14, R14, 0x1 ;  /* 0x000000010e0e7836 */ /* 0x000fe20000000000 */
[----:B------:R-:W-:Y:S01]  /*4cd0*/  @!UP0 UIADD3 UR16, UPT, UPT, UR21, 0x4200, URZ ;  /* 0x0000420015108890 */ /* 0x000fe2000fffe0ff */
[----:B------:R-:W-:Y:S01]  /*4ce0*/  VOTEU.ALL UP0, P1 ;  /* 0x0000000000ff7886 */ /* 0x000fe20000800000 */
[----:B------:R-:W-:Y:S01]  /*4cf0*/  UMOV UR19, UR35 ;  /* 0x0000002300137c82 */ /* 0x000fe20008000000 */
[----:B------:R-:W-:Y:S02]  /*4d00*/  UMOV UR20, UR36 ;  /* 0x0000002400147c82 */ /* 0x000fe40008000000 */
[----:B------:R-:W-:Y:S01]  /*4d10*/  IMAD.U32 R10, RZ, RZ, UR5 ;  /* 0x00000005ff0a7e24 */ /* 0x000fe2000f8e00ff */
[----:B------:R-:W-:Y:S01]  /*4d20*/  UPRMT UR6, UR47, 0x654, UR17 ;  /* 0x000006542f067896 */ /* 0x000fe20008000011 */
        /* <DEDUP_REMOVED lines=9> */
.L_x_177:
[----:B------:R-:W-:Y:S01]  /*4dc0*/  @!P1 IADD3 R6, P0, PT, R16, 0x580, RZ ;  /* 0x0000058010069810 */ /* 0x000fe20007f1e0ff */
[----:B------:R-:W-:Y:S01]  /*4dd0*/  VOTEU.ALL UP0, P1 ;  /* 0x0000000000ff7886 */ /* 0x000fe20000800000 */
[----:B------:R-:W-:Y:S01]  /*4de0*/  UMOV UR6, 0x0 ;  /* 0x0000000000067882 */ /* 0x000fe20000000000 */
[----:B------:R-:W-:Y:S01]  /*4df0*/  UMOV UR7, 0x10000000 ;  /* 0x1000000000077882 */ /* 0x000fe20000000000 */
[----:B------:R-:W-:Y:S01]  /*4e00*/  @!P1 R2UR UR5, R6 ;  /* 0x00000000060592ca */ /* 0x000fe200000e0000 */
[----:B--2---:R-:W-:Y:S01]  /*4e10*/  @!P1 IMAD.X R0, RZ, RZ, R17, P0 ;  /* 0x000000ffff009224 */ /* 0x004fe200000e0611 */
[----:B------:R-:W-:Y:S01]  /*4e20*/  @!UP0 UIADD3 UR10, UPT, UPT, UR34, 0x60, URZ ;  /* 0x00000060220a8890 */ /* 0x000fe2000fffe0ff */
[----:B------:R-:W-:Y:S01]  /*4e30*/  R2UR UR16, R82 ;  /* 0x00000000521072ca */ /* 0x000fe200000e0000 */
[----:B------:R-:W-:Y:S01]  /*4e40*/  @!UP0 UIADD3 UR8, UPT, UPT, UR21, 0x6200, URZ ;  /* 0x0000620015088890 */ /* 0x000fe2000fffe0ff */
[----:B------:R-:W-:Y:S01]  /*4e50*/  ISETP.NE.AND P0, PT, R14, 0x2, PT ;  /* 0x000000020e00780c */ /* 0x000fe20003f05270 */
[----:B------:R-:W-:Y:S01]  /*4e60*/  @!UP0 UIADD3 UR9, UPT, UPT, UR21, 0x68, URZ ;  /* 0x0000006815098890 */ /* 0x000fe2000fffe0ff */
[----:B------:R-:W-:Y:S01]  /*4e70*/  @!P1 R2UR UR4, R0 ;  /* 0x00000000000492ca */ /* 0x000fe200000e0000 */
[----:B------:R-:W-:Y:S01]  /*4e80*/  VOTEU.ALL UP0, P1 ;  /* 0x0000000000ff7886 */ /* 0x000fe20000800000 */
[----:B------:R-:W-:Y:S01]  /*4e90*/  UMOV UR11, UR35 ;  /* 0x00000023000b7c82 */ /* 0x000fe20008000000 */
[----:B------:R-:W-:Y:S01]  /*4ea0*/  UMOV UR12, UR36 ;  /* 0x00000024000c7c82 */ /* 0x000fe20008000000 */
[----:B------:R-:W-:Y:S01]  /*4eb0*/  SEL R0, RZ, 0x1, P0 ;  /* 0x00000001ff007807 */ /* 0x000fe20000000000 */
[----:B------:R-:W-:Y:S01]  /*4ec0*/  UIADD3 UR20, UPT, UPT, UR13, UR63, URZ ;  /* 0x0000003f0d147290 */ /* 0x000fe2000fffe0ff */
[----:B------:R-:W-:Y:S01]  /*4ed0*/  IMAD.U32 R8, RZ, RZ, UR5 ;  /* 0x00000005ff087e24 */ /* 0x000fe2000f8e00ff */
[----:B------:R-:W-:Y:S01]  /*4ee0*/  LOP3.LUT R15, R15, 0x1, RZ, 0x3c, !PT ;  /* 0x000000010f0f7812 */ /* 0x000fe200078e3cff */
[----:B------:R-:W-:Y:S01]  /*4ef0*/  UPLOP3.LUT UP3, UPT, UPT, UPT, UPT, 0x80, 0x8 ;  /* 0x000000000008789c */ /* 0x000fe20003f6f070 */
[----:B------:R-:W-:Y:S01]  /*4f00*/  LOP3.LUT R13, R13, R0, RZ, 0x3c, !PT ;  /* 0x000000000d0d7212 */ /* 0x000fe200078e3cff */
[----:B------:R-:W-:Y:S01]  /*4f10*/  UIADD3 UR16, UPT, UPT, UR14, UR16, URZ ;  /* 0x000000100e107290 */ /* 0x000fe2000fffe0ff */
[----:B------:R-:W-:Y:S01]  /*4f20*/  SEL R14, R14, RZ, P0 ;  /* 0x000000ff0e0e7207 */ /* 0x000fe20000000000 */
[----:B------:R-:W-:Y:S01]  /*4f30*/  UMOV UR36, UR29 ;  /* 0x0000001d00247c82 */ /* 0x000fe20008000000 */
[----:B------:R-:W-:Y:S01]  /*4f40*/  IMAD.U32 R9, RZ, RZ, UR4 ;  /* 0x00000004ff097e24 */ /* 0x000fe2000f8e00ff */
[----:B------:R-:W-:Y:S04]  /*4f50*/  @!P1 R2UR UR4, R8 ;  /* 0x00000000080492ca */ /* 0x000fe800000e0000 */
[----:B------:R-:W-:Y:S11]  /*4f60*/  @!P1 R2UR UR5, R9 ;  /* 0x00000000090592ca */ /* 0x000ff600000e0000 */
[----:B------:R-:W-:Y:S02]  /*4f70*/  @!UPT UIADD3 URZ, UPT, UPT, URZ, URZ, URZ ;  /* 0x000000fffffff290 */ /* 0x000fe4000fffe0ff */
[----:B------:R2:W-:Y:S01]  /*4f80*/  @!UP0 UTMALDG.3D [UR8], [UR4], desc[UR6] ;  /* 0x00000608040085b4 */ /* 0x0005e20008011000 */
[----:B------:R2:W-:Y:S01]  /*4f90*/  @!P1 SYNCS.ARRIVE.TRANS64.RED.A0TR RZ, [UR21+0x68], R7 ;  /* 0x00006807ffff99a7 */ /* 0x0005e20008300415 */
[----:B------:R-:W-:Y:S01]  /*4fa0*/  SYNCS.ARRIVE.TRANS64.RED.A1T0 RZ, [UR37], RZ ;  /* 0x000000ffffff79a7 */ /* 0x000fe20008100425 */
[----:B------:R-:W-:Y:S05]  /*4fb0*/  BRA.U UP1, `(.L_x_86) ;  /* 0xfffffff101687547 */ /* 0x000fea000b83ffff */
[----:B------:R-:W-:-:S04]  /*4fc0*/  SHF.L.U32 R3, R15, 0x1f, RZ ;  /* 0x0000001f0f037819 */ /* 0x000fc800000006ff */
[----:B------:R-:W3:Y:S02]  /*4fd0*/  SYNCS.PHASECHK.TRANS64.TRYWAIT P0, [UR21+0x70], R3 ;  /* 0x00007003ff0075a7 */ /* 0x000ee40008001115 */
[----:B---3--:R-:W-:Y:S05]  /*4fe0*/  @!P0 BRA `(.L_x_87) ;  /* 0x0000004c00a08947 */ /* 0x008fea0003800000 */
.L_x_179:
[----:B------:R-:W4:Y:S02]  /*4ff0*/  SYNCS.PHASECHK.TRANS64.TRYWAIT P0, [UR21+0x78], R3 ;  /* 0x00007803ff0075a7 */ /* 0x000f240008001115 */
[----:B----4-:R-:W-:Y:S05]  /*5000*/  @!P0 BRA `(.L_x_88) ;  /* 0x0000004c00b08947 */ /* 0x010fea0003800000 */
.L_x_181:
[----:B------:R-:W4:Y:S02]  /*5010*/  SYNCS.PHASECHK.TRANS64.TRYWAIT P0, [UR21+0x80], R3 ;  /* 0x00008003ff0075a7 */ /* 0x000f240008001115 */
[----:B----4-:R-:W-:Y:S05]  /*5020*/  @!P0 BRA `(.L_x_89) ;  /* 0x0000004c00c08947 */ /* 0x010fea0003800000 */
.L_x_183:
[----:B---3--:R-:W-:-:S07]  /*5030*/  MOV R0, UR21 ;  /* 0x0000001500007c02 */ /* 0x008fce0008000f00 */
.L_x_90:
[----:B---3--:R-:W-:-:S04]  /*5040*/  SHF.L.U32 R3, R15, 0x1f, RZ ;  /* 0x0000001f0f037819 */ /* 0x008fc800000006ff */
[----:B------:R3:W4:Y:S03]  /*5050*/  SYNCS.PHASECHK.TRANS64.TRYWAIT P0, [R0+URZ+0x88], R3 ;  /* 0x00008803000075a7 */ /* 0x00072600080011ff */
[----:B----4-:R-:W-:Y:S05]  /*5060*/  @!P0 NANOSLEEP.SYNCS 0x989680 ;  /* 0x009896800000895d */ /* 0x010fea0003900000 */
[----:B------:R-:W4:Y:S02]  /*5070*/  @!P0 SYNCS.PHASECHK.TRANS64 P0, [R0+URZ+0x88], R3 ;  /* 0x00008803000085a7 */ /* 0x000f2400080010ff */
[----:B-12-4-:R-:W-:Y:S05]  /*5080*/  @P0 EXIT ;  /* 0x000000000000094d */ /* 0x016fea0003800000 */
[----:B------:R-:W-:Y:S05]  /*5090*/  BRA `(.L_x_90) ;  /* 0xfffffffc00e87947 */ /* 0x000fea000383ffff */
.L_x_75:
[----:B------:R-:W-:-:S06]  /*50a0*/  UISETP.GE.AND UP0, UPT, UR17, 0x4, UPT ;  /* 0x000000041100788c */ /* 0x000fcc000bf06270 */
[----:B------:R-:W-:-:S13]  /*50b0*/  PLOP3.LUT P0, PT, PT, PT, UP0, 0x80, 0x8 ;  /* 0x000000000008781c */ /* 0x000fda0003f0f008 */
[----:B------:R-:W-:Y:S05]  /*50c0*/  @!P0 EXIT ;  /* 0x000000000000894d */ /* 0x000fea0003800000 */
[----:B------:R-:W-:Y:S01]  /*50d0*/  BAR.SYNC.DEFER_BLOCKING 0x6, 0xa0 ;  /* 0x0182800000007b1d */ /* 0x000fe20000010000 */
[C---:B------:R-:W-:Y:S01]  /*50e0*/  IMAD.SHL.U32 R2, R94.reuse, 0x20, RZ ;  /* 0x000000205e027824 */ /* 0x040fe200078e00ff */
[C---:B------:R-:W-:Y:S01]  /*50f0*/  SHF.L.U32 R37, R94.reuse, 0x10, RZ ;  /* 0x000000105e257819 */ /* 0x040fe200000006ff */
[C---:B------:R-:W-:Y:S01]  /*5100*/  IMAD.SHL.U32 R93, R94.reuse, 0x4, RZ ;  /* 0x000000045e5d7824 */ /* 0x040fe200078e00ff */
[----:B------:R-:W-:Y:S01]  /*5110*/  LOP3.LUT R95, R94, 0x60, RZ, 0xc0, !PT ;  /* 0x000000605e5f7812 */ /* 0x000fe200078ec0ff */
[----:B------:R-:W-:Y:S01]  /*5120*/  HFMA2 R86, -RZ, RZ, 0, 0 ;  /* 0x00000000ff567431 */ /* 0x000fe200000001ff */
[----:B------:R-:W-:Y:S02]  /*5130*/  UMOV UR44, 0x400 ;  /* 0x00000400002c7882 */ /* 0x000fe40000000000 */
[----:B------:R-:W1:Y:S01]  /*5140*/  LDC.64 R78, c[0x0][0x8b0] ;  /* 0x00022c00ff4e7b82 */ /* 0x000e620000000a00 */
[----:B------:R-:W-:Y:S01]  /*5150*/  ULEA UR44, UR47, UR44, 0x18 ;  /* 0x0000002c2f2c7291 */ /* 0x000fe2000f8ec0ff */
[----:B------:R-:W-:Y:S01]  /*5160*/  LOP3.LUT R6, R2, 0xc0, RZ, 0xc0, !PT ;  /* 0x000000c002067812 */ /* 0x000fe200078ec0ff */
[----:B------:R-:W2:Y:S01]  /*5170*/  LDCU.64 UR6, c[0x0][0x890] ;  /* 0x00011200ff0677ac */ /* 0x000ea20008000a00 */
[----:B------:R-:W-:Y:S01]  /*5180*/  LOP3.LUT R92, R94, 0x2, RZ, 0xc0, !PT ;  /* 0x000000025e5c7812 */ /* 0x000fe200078ec0ff */
[----:B------:R-:W-:Y:S01]  /*5190*/  IMAD.MOV.U32 R90, RZ, RZ, 0x1 ;  /* 0x00000001ff5a7424 */ /* 0x000fe200078e00ff */
[----:B------:R-:W-:Y:S01]  /*51a0*/  LOP3.LUT R93, R6, 0x18, R93, 0xf8, !PT ;  /* 0x00000018065d7812 */ /* 0x000fe200078ef85d */
[----:B------:R-:W-:Y:S01]  /*51b0*/  UIADD3 UR4, UPT, UPT, UR44, 0x200, URZ ;  /* 0x000002002c047890 */ /* 0x000fe2000fffe0ff */
[----:B------:R-:W3:Y:S01]  /*51c0*/  LDC.64 R76, c[0x0][0x8a8] ;  /* 0x00022a00ff4c7b82 */ /* 0x000ee20000000a00 */
[----:B------:R-:W-:Y:S01]  /*51d0*/  LOP3.LUT R37, R37, 0x600000, RZ, 0xc0, !PT ;  /* 0x0060000025257812 */ /* 0x000fe200078ec0ff */
[----:B------:R-:W-:Y:S01]  /*51e0*/  IMAD.MOV.U32 R36, RZ, RZ, RZ ;  /* 0x000000ffff247224 */ /* 0x000fe200078e00ff */
[----:B------:R-:W-:-:S02]  /*51f0*/  LOP3.LUT R93, R93, 0xf20, R2, 0xf8, !PT ;  /* 0x00000f205d5d7812 */ /* 0x000fc400078ef802 */
[----:B------:R-:W-:Y:S01]  /*5200*/  CS2R R88, SRZ ;  /* 0x0000000000587805 */ /* 0x000fe2000001ff00 */
[----:B------:R-:W-:Y:S01]  /*5210*/  IMAD.U32 R84, RZ, RZ, UR4 ;  /* 0x00000004ff547e24 */ /* 0x000fe2000f8e00ff */
[----:B------:R-:W-:Y:S01]  /*5220*/  LOP3.LUT R94, R94, 0x4, RZ, 0xc0, !PT ;  /* 0x000000045e5e7812 */ /* 0x000fe200078ec0ff */
[----:B------:R-:W4:Y:S01]  /*5230*/  LDCU UR60, c[0x0][0x370] ;  /* 0x00006e00ff3c77ac */ /* 0x000f220008000800 */
[----:B------:R-:W4:Y:S02]  /*5240*/  LDS R0, [UR44+0x150] ;  /* 0x0001502cff007984 */ /* 0x000f240008000800 */
[----:B------:R-:W-:Y:S01]  /*5250*/  LEA R93, R93, R84, 0x1 ;  /* 0x000000545d5d7211 */ /* 0x000fe200078e08ff */
[----:B------:R-:W1:Y:S01]  /*5260*/  LDCU UR43, c[0x0][0xb0c] ;  /* 0x00016180ff2b77ac */ /* 0x000e620008000800 */
[----:B--2---:R-:W-:Y:S01]  /*5270*/  IMAD.U32 R97, RZ, RZ, UR6 ;  /* 0x00000006ff617e24 */ /* 0x004fe2000f8e00ff */
[----:B------:R-:W-:Y:S02]  /*5280*/  MOV R96, UR7 ;  /* 0x0000000700607c02 */ /* 0x000fe40008000f00 */
[--C-:B------:R-:W-:Y:S01]  /*5290*/  IMAD R92, R92, -0x10, R93.reuse ;  /* 0xfffffff05c5c7824 */ /* 0x100fe200078e025d */
[----:B------:R-:W2:Y:S01]  /*52a0*/  LDCU UR39, c[0x0][0xb30] ;  /* 0x00016600ff2777ac */ /* 0x000ea20008000800 */
[----:B------:R-:W-:Y:S01]  /*52b0*/  IMAD R91, R94, -0x10, R93 ;  /* 0xfffffff05e5b7824 */ /* 0x000fe200078e025d */
[----:B------:R-:W1:Y:S01]  /*52c0*/  LDCU.64 UR54, c[0x0][0x888] ;  /* 0x00011100ff3677ac */ /* 0x000e620008000a00 */
[----:B------:R-:W1:Y:S01]  /*52d0*/  LDCU.64 UR40, c[0x0][0xb28] ;  /* 0x00016500ff2877ac */ /* 0x000e620008000a00 */
[----:B------:R-:W1:Y:S01]  /*52e0*/  LDCU.128 UR56, c[0x0][0xb10] ;  /* 0x00016200ff3877ac */ /* 0x000e620008000c00 */
[----:B------:R-:W1:Y:S01]  /*52f0*/  LDCU UR53, c[0x0][0x374] ;  /* 0x00006e80ff3577ac */ /* 0x000e620008000800 */
[----:B------:R-:W-:Y:S01]  /*5300*/  UMOV UR52, URZ ;  /* 0x000000ff00347c82 */ /* 0x000fe20008000000 */
[----:B------:R-:W-:Y:S01]  /*5310*/  UMOV UR46, URZ ;  /* 0x000000ff002e7c82 */ /* 0x000fe20008000000 */
[----:B-1234-:R-:W-:-:S07]  /*5320*/  IMAD.IADD R37, R0, 0x1, R37 ;  /* 0x0000000100257824 */ /* 0x01efce00078e0225 */
.L_x_134:
[----:B------:R-:W-:Y:S02]  /*5330*/  LEA R3, R86, UR44, 0x3 ;  /* 0x0000002c56037c11 */ /* 0x000fe4000f8e18ff */
[----:B------:R-:W-:Y:S02]  /*5340*/  SHF.L.U32 R0, R88, 0x1f, RZ ;  /* 0x0000001f58007819 */ /* 0x000fe400000006ff */
[----:B------:R-:W-:Y:S02]  /*5350*/  LEA R5, R86, UR44, 0x4 ;  /* 0x0000002c56057c11 */ /* 0x000fe4000f8e20ff */
[----:B-1----:R-:W1:Y:S02]  /*5360*/  SYNCS.PHASECHK.TRANS64.TRYWAIT P0, [R3+URZ+0xa0], R0 ;  /* 0x0000a000030075a7 */ /* 0x002e6400080011ff */
[----:B-12---:R-:W-:Y:S05]  /*5370*/  @!P0 BRA `(.L_x_91) ;  /* 0x0000004c00048947 */ /* 0x006fea0003800000 */
.L_x_184:
        /* <DEDUP_REMOVED lines=11> */
[----:B------:R-:W-:Y:S01]  /*5430*/  PLOP3.LUT P0, PT, PT, PT, UP1, 0x80, 0x8 ;  /* 0x000000000008781c */ /* 0x000fe20003f0f018 */
[----:B------:R-:W-:Y:S11]  /*5440*/  UP2UR UR62, UPR, URZ, 0x2 ;  /* 0x00000002ff3e7883 */ /* 0x000ff60008000000 */
[----:B------:R-:W-:Y:S01]  /*5450*/  @!UPT UIADD3 URZ, UPT, UPT, URZ, URZ, URZ ;  /* 0x000000fffffff290 */ /* 0x000fe2000fffe0ff */
[----:B-1----:R-:W-:Y:S02]  /*5460*/  @P0 SHF.R.U32.HI R0, RZ, 0x10, R5 ;  /* 0x00000010ff000819 */ /* 0x002fe40000011605 */
        /* <DEDUP_REMOVED lines=12> */
[----:B------:R-:W2:Y:S01]  /*5530*/  LDCU UR12, c[0x0][0xb20] ;  /* 0x00016400ff0c77ac */ /* 0x000ea20008000800 */
[----:B------:R-:W-:Y:S02]  /*5540*/  UIMAD.WIDE.U32 UR4, UR53, UR59, URZ ;  /* 0x0000003b350472a5 */ /* 0x000fe4000f8e00ff */
[----:B------:R-:W-:Y:S02]  /*5550*/  UIMAD.WIDE.U32 UR6, UR60, UR56, URZ ;  /* 0x000000383c0672a5 */ /* 0x000fe4000f8e00ff */
[----:B------:R-:W-:Y:S02]  /*5560*/  UISETP.NE.AND UP0, UPT, UR58, 0x1, UPT ;  /* 0x000000013a00788c */ /* 0x000fe4000bf05270 */
[----:B------:R-:W-:Y:S02]  /*5570*/  UIMAD.WIDE.U32 UR8, UR37, UR59, URZ ;  /* 0x0000003b250872a5 */ /* 0x000fe4000f8e00ff */
[----:B------:R-:W-:Y:S02]  /*5580*/  UIMAD.WIDE.U32 UR10, UR38, UR56, URZ ;  /* 0x00000038260a72a5 */ /* 0x000fe4000f8e00ff */
[----:B------:R-:W-:Y:S02]  /*5590*/  UISETP.NE.AND UP1, UPT, UR43, 0x1, UPT ;  /* 0x000000012b00788c */ /* 0x000fe4000bf25270 */
[----:B------:R-:W-:Y:S01]  /*55a0*/  UISETP.NE.AND UP2, UPT, UR42, 0x1, UPT ;  /* 0x000000012a00788c */ /* 0x000fe2000bf45270 */
[----:B------:R-:W-:Y:S02]  /*55b0*/  UMOV UR4, UR5 ;  /* 0x0000000500047c82 */ /* 0x000fe40008000000 */
[----:B--2---:R-:W-:Y:S03]  /*55c0*/  USHF.R.U32.HI UR5, URZ, UR12, UR4 ;  /* 0x0000000cff057299 */ /* 0x004fe60008011604 */
[----:B------:R-:W-:Y:S02]  /*55d0*/  UMOV UR4, UR7 ;  /* 0x0000000700047c82 */ /* 0x000fe40008000000 */
[----:B------:R-:W-:Y:S02]  /*55e0*/  USHF.R.U32.HI UR7, URZ, UR57, UR4 ;  /* 0x00000039ff077299 */ /* 0x000fe40008011604 */
[----:B------:R-:W-:Y:S02]  /*55f0*/  USEL UR4, UR53, UR5, !UP0 ;  /* 0x0000000535047287 */ /* 0x000fe4000c000000 */
[----:B------:R-:W-:Y:S01]  /*5600*/  USEL UR7, UR60, UR7, !UP1 ;  /* 0x000000073c077287 */ /* 0x000fe2000c800000 */
[----:B------:R-:W-:Y:S01]  /*5610*/  UMOV UR5, UR9 ;  /* 0x0000000900057c82 */ /* 0x000fe20008000000 */
[----:B------:R-:W-:Y:S02]  /*5620*/  UIMAD.WIDE.U32 UR8, UR4, UR40, URZ ;  /* 0x00000028040872a5 */ /* 0x000fe4000f8e00ff */
[----:B------:R-:W-:Y:S03]  /*5630*/  USHF.R.U32.HI UR6, URZ, UR12, UR5 ;  /* 0x0000000cff067299 */ /* 0x000fe60008011605 */
[----:B------:R-:W-:Y:S01]  /*5640*/  UMOV UR5, UR11 ;  /* 0x0000000b00057c82 */ /* 0x000fe20008000000 */
[----:B------:R-:W-:Y:S02]  /*5650*/  UIMAD.WIDE.U32 UR10, UR7, UR40, URZ ;  /* 0x00000028070a72a5 */ /* 0x000fe4000f8e00ff */
[----:B------:R-:W-:Y:S02]  /*5660*/  USHF.R.U32.HI UR12, URZ, UR57, UR5 ;  /* 0x00000039ff0c7299 */ /* 0x000fe40008011605 */
[----:B------:R-:W-:Y:S01]  /*5670*/  USEL UR6, UR37, UR6, !UP0 ;  /* 0x0000000625067287 */ /* 0x000fe2000c000000 */
[----:B------:R-:W-:Y:S02]  /*5680*/  UMOV UR5, UR9 ;  /* 0x0000000900057c82 */ /* 0x000fe40008000000 */
[----:B------:R-:W-:Y:S01]  /*5690*/  UMOV UR10, UR11 ;  /* 0x0000000b000a7c82 */ /* 0x000fe20008000000 */
[----:B------:R-:W-:Y:S02]  /*56a0*/  @UP2 USHF.R.U32.HI UR4, URZ, UR41, UR5 ;  /* 0x00000029ff042299 */ /* 0x000fe40008011605 */
[----:B------:R-:W-:Y:S02]  /*56b0*/  @UP2 USHF.R.U32.HI UR7, URZ, UR41, UR10 ;  /* 0x00000029ff072299 */ /* 0x000fe4000801160a */
[----:B------:R-:W-:Y:S02]  /*56c0*/  UIMAD UR4, UR42, UR4, URZ ;  /* 0x000000042a0472a4 */ /* 0x000fe4000f8e02ff */
        /* <DEDUP_REMOVED lines=8> */
[----:B------:R-:W-:Y:S02]  /*5750*/  USEL UR11, UR6, UR4, !UP2 ;  /* 0x00000004060b7287 */ /* 0x000fe4000d000000 */
[----:B------:R-:W-:Y:S02]  /*5760*/  UIADD3 UR8, UPT, UPT, -UR5, URZ, URZ ;  /* 0x000000ff05087290 */ /* 0x000fe4000fffe1ff */
[----:B------:R-:W-:Y:S01]  /*5770*/  UIADD3 UR10, UPT, UPT, -UR11, URZ, URZ ;  /* 0x000000ff0b0a7290 */ /* 0x000fe2000fffe1ff */
[----:B------:R-:W-:Y:S01]  /*5780*/  @!UP0 UMOV UR4, UR9 ;  /* 0x0000000900048c82 */ /* 0x000fe20008000000 */
[----:B------:R-:W-:Y:S02]  /*5790*/  UIADD3 UR9, UPT, UPT, -UR6, URZ, URZ ;  /* 0x000000ff06097290 */ /* 0x000fe4000fffe1ff */
[----:B------:R-:W-:Y:S02]  /*57a0*/  @!UP0 USHF.R.U32.HI UR4, URZ, UR41, UR4 ;  /* 0x00000029ff048299 */ /* 0x000fe40008011604 */
[----:B------:R-:W-:Y:S02]  /*57b0*/  UIMAD UR10, UR42, UR10, UR6 ;  /* 0x0000000a2a0a72a4 */ /* 0x000fe4000f8e0206 */
[----:B------:R-:W-:Y:S04]  /*57c0*/  @!UP0 USEL UR4, UR5, UR4, !UP2 ;  /* 0x0000000405048287 */ /* 0x000fe8000d000000 */
[----:B------:R-:W-:Y:S02]  /*57d0*/  @!UP0 UIMAD UR10, UR7, UR10, UR4 ;  /* 0x0000000a070a82a4 */ /* 0x000fe4000f8e0204 */
[----:B------:R-:W-:Y:S02]  /*57e0*/  @!UP0 UIADD3 UR11, UPT, UPT, UR11, -UR4, URZ ;  /* 0x800000040b0b8290 */ /* 0x000fe4000fffe0ff */
[----:B------:R-:W-:Y:S02]  /*57f0*/  UIMAD UR7, UR43, UR8, UR38 ;  /* 0x000000082b0772a4 */ /* 0x000fe4000f8e0226 */
[----:B------:R-:W-:Y:S02]  /*5800*/  @!UP0 UIMAD UR6, UR11, UR42, UR5 ;  /* 0x0000002a0b0682a4 */ /* 0x000fe4000f8e0205 */
[----:B------:R-:W-:Y:S01]  /*5810*/  UIMAD UR4, UR58, UR9, UR37 ;  /* 0x000000093a0472a4 */ /* 0x000fe2000f8e0225 */
[----:B------:R-:W-:Y:S02]  /*5820*/  @!UP0 UMOV UR5, UR10 ;  /* 0x0000000a00058c82 */ /* 0x000fe40008000000 */
[----:B------:R-:W-:Y:S02]  /*5830*/  UIMAD UR38, UR5, UR43, UR7 ;  /* 0x0000002b052672a4 */ /* 0x000fe4000f8e0207 */
[----:B------:R-:W-:Y:S11]  /*5840*/  UIMAD UR37, UR6, UR58, UR4 ;  /* 0x0000003a062572a4 */ /* 0x000ff6000f8e0204 */
[----:B------:R-:W-:Y:S01]  /*5850*/  @!UPT UIADD3 URZ, UPT, UPT, URZ, URZ, URZ ;  /* 0x000000fffffff290 */ /* 0x000fe2000fffe0ff */
.L_x_92:
[----:B------:R-:W-:Y:S01]  /*5860*/  UISETP.NE.AND UP0, UPT, UR39, 0x1, UPT ;  /* 0x000000012700788c */ /* 0x000fe2000bf05270 */
[----:B------:R-:W-:Y:S01]  /*5870*/  LOP3.LUT P0, RZ, R84, 0x1b0, RZ, 0xc0, !PT ;  /* 0x000001b054ff7812 */ /* 0x000fe2000780c0ff */
[----:B------:R-:W-:Y:S01]  /*5880*/  USHF.L.U32 UR50, UR16, 0x7, URZ ;  /* 0x0000000710327899 */ /* 0x000fe200080006ff */
[----:B------:R-:W-:Y:S01]  /*5890*/  BSSY.RECONVERGENT B6, `(.L_x_93) ;  /* 0x0000034000067945 */ /* 0x000fe20003800200 */
[----:B------:R-:W-:Y:S01]  /*58a0*/  USHF.L.U32 UR49, UR20, 0x7, URZ ;  /* 0x0000000714317899 */ /* 0x000fe200080006ff */
[----:B------:R-:W-:Y:S06]  /*58b0*/  IADD3 R86, PT, PT, R86, 0x1, RZ ;  /* 0x0000000156567810 */ /* 0x000fec0007ffe0ff */
[----:B------:R-:W2:Y:S01]  /*58c0*/  @!UP0 LDCU.128 UR12, c[0x0][0xb10] ;  /* 0x00016200ff0c87ac */ /* 0x000ea20008000c00 */
[----:B------:R-:W3:Y:S01]  /*58d0*/  @!UP0 LDCU UR5, c[0x0][0xb0c] ;  /* 0x00016180ff0587ac */ /* 0x000ee20008000800 */
[----:B------:R-:W4:Y:S01]  /*58e0*/  @!UP0 LDCU UR10, c[0x0][0xb20] ;  /* 0x00016400ff0a87ac */ /* 0x000f220008000800 */
[----:B--2---:R-:W-:Y:S02]  /*58f0*/  UIMAD.WIDE.U32 UR8, UR38, UR12, URZ ;  /* 0x0000000c260872a5 */ /* 0x004fe4000f8e00ff */
[----:B------:R-:W-:Y:S02]  /*5900*/  UIMAD.WIDE.U32 UR6, UR37, UR15, URZ ;  /* 0x0000000f250672a5 */ /* 0x000fe4000f8e00ff */
[----:B------:R-:W-:Y:S03]  /*5910*/  @!UP0 UISETP.NE.AND UP1, UPT, UR14, 0x1, UPT ;  /* 0x000000010e00888c */ /* 0x000fe6000bf25270 */
[----:B------:R-:W-:Y:S01]  /*5920*/  @!UP0 UMOV UR4, UR9 ;  /* 0x0000000900048c82 */ /* 0x000fe20008000000 */
[----:B---3--:R-:W-:Y:S02]  /*5930*/  @!UP0 UISETP.NE.AND UP2, UPT, UR5, 0x1, UPT ;  /* 0x000000010500888c */ /* 0x008fe4000bf45270 */
[----:B------:R-:W-:Y:S01]  /*5940*/  @!UP0 USHF.R.U32.HI UR4, URZ, UR13, UR4 ;  /* 0x0000000dff048299 */ /* 0x000fe20008011604 */
[----:B------:R-:W-:Y:S02]  /*5950*/  @!UP0 UMOV UR6, UR7 ;  /* 0x0000000700068c82 */ /* 0x000fe40008000000 */
[----:B----4-:R-:W-:Y:S02]  /*5960*/  @!UP0 USHF.R.U32.HI UR6, URZ, UR10, UR6 ;  /* 0x0000000aff068299 */ /* 0x010fe40008011606 */
[----:B------:R-:W-:Y:S02]  /*5970*/  @!UP0 USEL UR7, UR38, UR4, !UP2 ;  /* 0x0000000426078287 */ /* 0x000fe4000d000000 */
[----:B------:R-:W-:Y:S04]  /*5980*/  @!UP0 USEL UR6, UR37, UR6, !UP1 ;  /* 0x0000000625068287 */ /* 0x000fe8000c800000 */
[----:B------:R-:W-:Y:S02]  /*5990*/  @!UP0 UIADD3 UR4, UPT, UPT, -UR7, UR6, URZ ;  /* 0x0000000607048290 */ /* 0x000fe4000fffe1ff */
[----:B------:R-:W-:Y:S02]  /*59a0*/  @!UP0 UIADD3 UR6, UPT, UPT, UR7, -UR6, URZ ;  /* 0x8000000607068290 */ /* 0x000fe4000fffe0ff */
[----:B------:R-:W-:Y:S02]  /*59b0*/  @!UP0 UIMAD UR38, UR4, UR5, UR38 ;  /* 0x00000005042682a4 */ /* 0x000fe4000f8e0226 */
[----:B------:R-:W-:Y:S01]  /*59c0*/  @!UP0 UIMAD UR37, UR6, UR14, UR37 ;  /* 0x0000000e062582a4 */ /* 0x000fe2000f8e0225 */
[----:B------:R-:W-:Y:S11]  /*59d0*/  @!P0 BRA `(.L_x_94) ;  /* 0x00000000007c8947 */ /* 0x000ff60003800000 */
[----:B------:R-:W2:Y:S01]  /*59e0*/  LDCU.64 UR8, c[0x4][0x80] ;  /* 0x01001000ff0877ac */ /* 0x000ea20008000a00 */
[----:B------:R-:W-:Y:S01]  /*59f0*/  MOV R2, 0x0 ;  /* 0x0000000000027802 */ /* 0x000fe20000000f00 */
[----:B------:R-:W-:Y:S02]  /*5a00*/  HFMA2 R12, -RZ, RZ, 0, 5.9604644775390625e-08 ;  /* 0x00000001ff0c7431 */ /* 0x000fe400000001ff */
[----:B------:R-:W-:Y:S01]  /*5a10*/  IMAD.MOV.U32 R8, RZ, RZ, 0x70 ;  /* 0x00000070ff087424 */ /* 0x000fe200078e00ff */
[----:B------:R3:W4:Y:S01]  /*5a20*/  LDC.64 R14, c[0x4][R2] ;  /* 0x01000000020e7b82 */ /* 0x0007220000000a00 */
[----:B------:R-:W1:Y:S01]  /*5a30*/  LDCU.64 UR6, c[0x4][0x88] ;  /* 0x01001100ff0677ac */ /* 0x000e620008000a00 */
[----:B------:R-:W-:Y:S01]  /*5a40*/  IMAD.MOV.U32 R13, RZ, RZ, RZ ;  /* 0x000000ffff0d7224 */ /* 0x000fe200078e00ff */
[----:B------:R-:W1:Y:S01]  /*5a50*/  LDCU.64 UR4, c[0x4][0x8] ;  /* 0x01000100ff0477ac */ /* 0x000e620008000a00 */
[----:B--2---:R-:W-:Y:S01]  /*5a60*/  MOV R5, UR9 ;  /* 0x0000000900057c02 */ /* 0x004fe20008000f00 */
[----:B------:R-:W-:Y:S01]  /*5a70*/  IMAD.U32 R4, RZ, RZ, UR8 ;  /* 0x00000008ff047e24 */ /* 0x000fe2000f8e00ff */
[----:B-1----:R-:W-:Y:S01]  /*5a80*/  MOV R7, UR7 ;  /* 0x0000000700077c02 */ /* 0x002fe20008000f00 */
[----:B------:R-:W-:Y:S01]  /*5a90*/  IMAD.U32 R6, RZ, RZ, UR6 ;  /* 0x00000006ff067e24 */ /* 0x000fe2000f8e00ff */
[----:B------:R-:W-:Y:S01]  /*5aa0*/  MOV R11, UR5 ;  /* 0x00000005000b7c02 */ /* 0x000fe20008000f00 */
[----:B------:R-:W-:Y:S02]  /*5ab0*/  IMAD.U32 R10, RZ, RZ, UR4 ;  /* 0x00000004ff0a7e24 */ /* 0x000fe4000f8e00ff */
[----:B------:R-:W-:Y:S07]  /*5ac0*/  LEPC R20, `(.L_x_95) ;  /* 0x000000001014794e */ /* 0x000fee0000000000 */
[----:B---345:R-:W-:Y:S05]  /*5ad0*/  CALL.ABS.NOINC R14 ;  /* 0x000000000e007343 */ /* 0x038fea0003c00000 */
.L_x_95:
[----:B------:R-:W1:Y:S01]  /*5ae0*/  LDCU.64 UR8, c[0x4][0x80] ;  /* 0x01001000ff0877ac */ /* 0x000e620008000a00 */
[----:B------:R-:W2:Y:S01]  /*5af0*/  LDC.64 R2, c[0x4][R2] ;  /* 0x0100000002027b82 */ /* 0x000ea20000000a00 */
[----:B------:R-:W-:Y:S02]  /*5b00*/  HFMA2 R12, -RZ, RZ, 0, 5.9604644775390625e-08 ;  /* 0x00000001ff0c7431 */ /* 0x000fe400000001ff */
[----:B------:R-:W-:Y:S02]  /*5b10*/  IMAD.MOV.U32 R8, RZ, RZ, 0x70 ;  /* 0x00000070ff087424 */ /* 0x000fe400078e00ff */
[----:B------:R-:W-:Y:S01]  /*5b20*/  IMAD.MOV.U32 R13, RZ, RZ, RZ ;  /* 0x000000ffff0d7224 */ /* 0x000fe200078e00ff */
[----:B------:R-:W3:Y:S01]  /*5b30*/  LDCU.64 UR6, c[0x4][0x88] ;  /* 0x01001100ff0677ac */ /* 0x000ee20008000a00 */
[----:B------:R-:W4:Y:S01]  /*5b40*/  LDCU.64 UR4, c[0x4][0x8] ;  /* 0x01000100ff0477ac */ /* 0x000f220008000a00 */
[----:B-1----:R-:W-:Y:S02]  /*5b50*/  MOV R4, UR8 ;  /* 0x0000000800047c02 */ /* 0x002fe40008000f00 */
[----:B------:R-:W-:Y:S02]  /*5b60*/  MOV R5, UR9 ;  /* 0x0000000900057c02 */ /* 0x000fe40008000f00 */
[----:B---3--:R-:W-:Y:S01]  /*5b70*/  MOV R7, UR7 ;  /* 0x0000000700077c02 */ /* 0x008fe20008000f00 */
[----:B------:R-:W-:Y:S01]  /*5b80*/  IMAD.U32 R6, RZ, RZ, UR6 ;  /* 0x00000006ff067e24 */ /* 0x000fe2000f8e00ff */
[----:B----4-:R-:W-:Y:S01]  /*5b90*/  MOV R11, UR5 ;  /* 0x00000005000b7c02 */ /* 0x010fe20008000f00 */
[----:B------:R-:W-:Y:S02]  /*5ba0*/  IMAD.U32 R10, RZ, RZ, UR4 ;  /* 0x00000004ff0a7e24 */ /* 0x000fe4000f8e00ff */
[----:B------:R-:W-:Y:S07]  /*5bb0*/  LEPC R20, `(.L_x_94) ;  /* 0x000000001014794e */ /* 0x000fee0000000000 */
[----:B--2---:R-:W-:Y:S05]  /*5bc0*/  CALL.ABS.NOINC R2 ;  /* 0x0000000002007343 */ /* 0x004fea0003c00000 */
.L_x_94:
[----:B------:R-:W-:Y:S05]  /*5bd0*/  BSYNC.RECONVERGENT B6 ;  /* 0x0000000000067941 */ /* 0x000fea0003800200 */
.L_x_93:
[----:B------:R-:W-:Y:S02]  /*5be0*/  R2UR UR6, R83 ;  /* 0x00000000530672ca */ /* 0x000fe400000e0000 */
[----:B------:R-:W-:Y:S02]  /*5bf0*/  R2UR UR5, R97 ;  /* 0x00000000610572ca */ /* 0x000fe400000e0000 */
[----:B------:R-:W-:Y:S02]  /*5c00*/  R2UR UR4, R96 ;  /* 0x00000000600472ca */ /* 0x000fe400000e0000 */
[----:B------:R-:W-:Y:S02]  /*5c10*/  ISETP.NE.U32.AND P4, PT, R78, RZ, PT ;  /* 0x000000ff4e00720c */ /* 0x000fe40003f85070 */
[----:B------:R-:W-:Y:S02]  /*5c20*/  ISETP.NE.U32.AND P2, PT, RZ, UR54, PT ;  /* 0x00000036ff007c0c */ /* 0x000fe4000bf45070 */
[----:B------:R-:W-:Y:S02]  /*5c30*/  ISETP.NE.AND.EX P4, PT, R79, RZ, PT, P4 ;  /* 0x000000ff4f00720c */ /* 0x000fe40003f85340 */
[----:B------:R-:W-:Y:S01]  /*5c40*/  ISETP.NE.AND.EX P2, PT, RZ, UR55, PT, P2 ;  /* 0x00000037ff007c0c */ /* 0x000fe2000bf45320 */
[----:B------:R-:W-:Y:S02]  /*5c50*/  UISETP.NE.AND UP2, UPT, UR6, URZ, UPT ;  /* 0x000000ff0600728c */ /* 0x000fe4000bf45270 */
[----:B------:R-:W-:Y:S04]  /*5c60*/  UISETP.NE.U32.AND UP0, UPT, UR5, URZ, UPT ;  /* 0x000000ff0500728c */ /* 0x000fe8000bf05070 */
[----:B------:R-:W-:Y:S01]  /*5c70*/  UISETP.NE.AND.EX UP1, UPT, UR4, URZ, UPT, UP0 ;  /* 0x000000ff0400728c */ /* 0x000fe2000bf25300 */
[----:B------:R-:W-:Y:S01]  /*5c80*/  PLOP3.LUT P1, PT, PT, PT, UP2, 0x80, 0x8 ;  /* 0x000000000008781c */ /* 0x000fe20003f2f028 */
[----:B------:R-:W-:Y:S03]  /*5c90*/  UPLOP3.LUT UP0, UPT, UPT, UPT, UPT, 0x40, 0x4 ;  /* 0x000000000004789c */ /* 0x000fe60003f0e870 */
[----:B------:R-:W-:Y:S06]  /*5ca0*/  @UP2 UPLOP3.LUT UP0, UPT, UPT, UPT, UP1, 0x80, 0x8 ;  /* 0x000000000008289c */ /* 0x000fec0003f0f010 */
[----:B------:R-:W-:Y:S01]  /*5cb0*/  PLOP3.LUT P0, PT, PT, PT, UP0, 0x80, 0x8 ;  /* 0x000000000008781c */ /* 0x000fe20003f0f008 */
[----:B------:R-:W-:Y:S01]  /*5cc0*/  @!UPT UIADD3 URZ, UPT, UPT, URZ, URZ, URZ ;  /* 0x000000fffffff290 */ /* 0x000fe2000fffe0ff */
[----:B------:R-:W-:Y:S11]  /*5cd0*/  BRA.U !UP1, `(.L_x_96) ;  /* 0x0000000109407547 */ /* 0x000ff6000b800000 */
[----:B------:R-:W-:Y:S01]  /*5ce0*/  UISETP.NE.U32.AND UP0, UPT, UR54, URZ, UPT ;  /* 0x000000ff3600728c */ /* 0x000fe2000bf05070 */
[----:B------:R-:W-:Y:S01]  /*5cf0*/  R2UR UR6, R97 ;  /* 0x00000000610672ca */ /* 0x000fe200000e0000 */
[----:B------:R-:W2:Y:S01]  /*5d00*/  LDCU.64 UR8, c[0x0][0x358] ;  /* 0x00006b00ff0877ac */ /* 0x000ea20008000a00 */
[----:B------:R-:W-:Y:S02]  /*5d10*/  HFMA2 R80, -RZ, RZ, 0, 5.9604644775390625e-08 ;  /* 0x00000001ff507431 */ /* 0x000fe400000001ff */
[----:B-1----:R-:W-:Y:S01]  /*5d20*/  IMAD.MOV.U32 R0, RZ, RZ, 0x1 ;  /* 0x00000001ff007424 */ /* 0x002fe200078e00ff */
[----:B------:R-:W-:Y:S06]  /*5d30*/  UISETP.NE.AND.EX UP0, UPT, UR55, URZ, UPT, UP0 ;  /* 0x000000ff3700728c */ /* 0x000fec000bf05300 */
[----:B------:R-:W-:Y:S05]  /*5d40*/  PLOP3.LUT P3, PT, PT, PT, UP0, 0x80, 0x8 ;  /* 0x000000000008781c */ /* 0x000fea0003f6f008 */
[----:B------:R-:W1:Y:S01]  /*5d50*/  @UP0 LDCU.64 UR4, c[0x0][0x888] ;  /* 0x00011100ff0407ac */ /* 0x000e620008000a00 */
[----:B------:R-:W-:Y:S07]  /*5d60*/  @UP0 UIMAD UR6, UR36, UR6, URZ ;  /* 0x00000006240602a4 */ /* 0x000fee000f8e02ff */
[----:B------:R-:W-:Y:S01]  /*5d70*/  @!P3 PRMT R80, R0, 0x7610, R80 ;  /* 0x000076100050b816 */ /* 0x000fe20000000050 */
[----:B-1----:R-:W-:Y:S06]  /*5d80*/  @UP0 UIMAD.WIDE UR4, UR6, 0x4, UR4 ;  /* 0x00000004060408a5 */ /* 0x002fec000f8e0204 */
[----:B------:R-:W-:Y:S02]  /*5d90*/  IMAD.U32 R2, RZ, RZ, UR4 ;  /* 0x00000004ff027e24 */ /* 0x000fe4000f8e00ff */
[----:B------:R-:W-:Y:S03]  /*5da0*/  IMAD.U32 R3, RZ, RZ, UR5 ;  /* 0x00000005ff037e24 */ /* 0x000fe6000f8e00ff */
[----:B------:R-:W1:Y:S02]  /*5db0*/  @!UP0 LDCU UR4, c[0x0][0x880] ;  /* 0x00011000ff0487ac */ /* 0x000e640008000800 */
[----:B--2--5:R2:W5:Y:S02]  /*5dc0*/  @P3 LDG.E R41, desc[UR8][R2.64] ;  /* 0x0000000802293981 */ /* 0x024564000c1e1900 */
[----:B-12---:R-:W-:Y:S02]  /*5dd0*/  @!P3 MOV R41, UR4 ;  /* 0x000000040029bc02 */ /* 0x006fe40008000f00 */
.L_x_96:
[----:B------:R-:W-:Y:S05]  /*5de0*/  @!P4 BRA `(.L_x_97) ;  /* 0x000000000024c947 */ /* 0x000fea0003800000 */
[----:B------:R-:W-:Y:S01]  /*5df0*/  ISETP.NE.U32.AND P3, PT, R76, RZ, PT ;  /* 0x000000ff4c00720c */ /* 0x000fe20003f65070 */
[----:B------:R-:W2:Y:S03]  /*5e00*/  LDCU.64 UR4, c[0x0][0x358] ;  /* 0x00006b00ff0477ac */ /* 0x000ea60008000a00 */
[----:B------:R-:W-:Y:S11]  /*5e10*/  ISETP.NE.AND.EX P3, PT, R77, RZ, PT, P3 ;  /* 0x000000ff4d00720c */ /* 0x000ff60003f65330 */
[----:B------:R-:W-:Y:S02]  /*5e20*/  @!UPT UIADD3 URZ, UPT, UPT, URZ, URZ, URZ ;  /* 0x000000fffffff290 */ /* 0x000fe4000fffe0ff */
[----:B------:R-:W3:Y:S01]  /*5e30*/  @P3 LDC.64 R2, c[0x0][0x8a8] ;  /* 0x00022a00ff023b82 */ /* 0x000ee20000000a00 */
[----:B-1----:R-:W-:Y:S04]  /*5e40*/  @P3 IMAD R0, R78, UR36, RZ ;  /* 0x000000244e003c24 */ /* 0x002fe8000f8e02ff */
[----:B---3--:R-:W-:Y:S05]  /*5e50*/  @P3 IMAD.WIDE R2, R0, 0x4, R2 ;  /* 0x0000000400023825 */ /* 0x008fea00078e0202 */
[----:B--2--5:R2:W5:Y:S02]  /*5e60*/  @P3 LDG.E R38, desc[UR4][R2.64] ;  /* 0x0000000402263981 */ /* 0x024564000c1e1900 */
[----:B--2---:R-:W3:Y:S02]  /*5e70*/  @!P3 LDC R38, c[0x0][0x8a0] ;  /* 0x00022800ff26bb82 */ /* 0x004ee40000000800 */
.L_x_97:
[----:B-----5:R-:W-:Y:S01]  /*5e80*/  FSETP.NEU.AND P3, PT, R41, RZ, PT ;  /* 0x000000ff2900720b */ /* 0x020fe20003f6d000 */
[----:B------:R-:W-:Y:S01]  /*5e90*/  BSSY B1, `(.L_x_98) ;  /* 0x0000039000017945 */ /* 0x000fe20003800000 */
[----:B------:R-:W-:Y:S01]  /*5ea0*/  SEL R3, RZ, 0xffffffff, P2 ;  /* 0xffffffffff037807 */ /* 0x000fe20001000000 */
[----:B------:R-:W-:Y:S01]  /*5eb0*/  IMAD.MOV.U32 R47, RZ, RZ, 0x1 ;  /* 0x00000001ff2f7424 */ /* 0x000fe200078e00ff */
[----:B------:R-:W-:Y:S01]  /*5ec0*/  @P1 LOP3.LUT P2, RZ, R80, 0xff, RZ, 0xc0, !PT ;  /* 0x000000ff50ff1812 */ /* 0x000fe2000784c0ff */
[----:B------:R-:W-:Y:S01]  /*5ed0*/  IMAD R39, R36, 0x80, R37 ;  /* 0x0000008024277824 */ /* 0x000fe200078e0225 */
[----:B------:R-:W-:Y:S01]  /*5ee0*/  @P1 SEL R2, RZ, 0xffffffff, P3 ;  /* 0xffffffffff021807 */ /* 0x000fe20001800000 */
[----:B------:R-:W-:Y:S01]  /*5ef0*/  IMAD R87, R94, -0x10, R92 ;  /* 0xfffffff05e577824 */ /* 0x000fe200078e025c */
[----:B------:R-:W-:Y:S01]  /*5f00*/  LOP3.LUT R90, R90, 0x1, RZ, 0x3c, !PT ;  /* 0x000000015a5a7812 */ /* 0x000fe200078e3cff */
[----:B------:R-:W-:Y:S01]  /*5f10*/  IMAD.MOV.U32 R46, RZ, RZ, RZ ;  /* 0x000000ffff2e7224 */ /* 0x000fe200078e00ff */
[----:B------:R-:W-:Y:S02]  /*5f20*/  @P0 SEL R2, R3, R2, !P2 ;  /* 0x0000000203020207 */ /* 0x000fe40005000000 */
[----:B------:R-:W-:Y:S02]  /*5f30*/  CS2R R74, SRZ ;  /* 0x00000000004a7805 */ /* 0x000fe4000001ff00 */
[----:B------:R-:W-:Y:S02]  /*5f40*/  LEA R99, R36, UR44, 0x3 ;  /* 0x0000002c24637c11 */ /* 0x000fe4000f8e18ff */
[----:B------:R-:W-:Y:S02]  /*5f50*/  CS2R R72, SRZ ;  /* 0x0000000000487805 */ /* 0x000fe4000001ff00 */
[----:B------:R-:W-:Y:S02]  /*5f60*/  @P1 LOP3.LUT R2, R2, 0x1, RZ, 0xc0, !PT ;  /* 0x0000000102021812 */ /* 0x000fe400078ec0ff */
[----:B------:R-:W-:Y:S02]  /*5f70*/  CS2R R66, SRZ ;  /* 0x0000000000427805 */ /* 0x000fe4000001ff00 */
[----:B-1----:R-:W-:Y:S02]  /*5f80*/  SHF.L.U32 R0, R89, 0x1f, RZ ;  /* 0x0000001f59007819 */ /* 0x002fe400000006ff */
[----:B------:R-:W-:Y:S02]  /*5f90*/  CS2R R64, SRZ ;  /* 0x0000000000407805 */ /* 0x000fe4000001ff00 */
[----:B------:R-:W-:Y:S02]  /*5fa0*/  ISETP.NE.U32.OR P5, PT, R2, 0x1, !P1 ;  /* 0x000000010200780c */ /* 0x000fe40004fa5470 */
[----:B------:R-:W-:Y:S02]  /*5fb0*/  CS2R R58, SRZ ;  /* 0x00000000003a7805 */ /* 0x000fe4000001ff00 */
[----:B------:R-:W-:Y:S02]  /*5fc0*/  PLOP3.LUT P2, PT, PT, PT, UP1, 0x80, 0x8 ;  /* 0x000000000008781c */ /* 0x000fe40003f4f018 */
[----:B------:R-:W-:Y:S02]  /*5fd0*/  CS2R R56, SRZ ;  /* 0x0000000000387805 */ /* 0x000fe4000001ff00 */
[----:B------:R-:W-:Y:S02]  /*5fe0*/  LOP3.LUT P4, R85, R80, 0xff, RZ, 0xc0, !PT ;  /* 0x000000ff50557812 */ /* 0x000fe4000788c0ff */
[----:B------:R-:W-:Y:S02]  /*5ff0*/  CS2R R50, SRZ ;  /* 0x0000000000327805 */ /* 0x000fe4000001ff00 */
[----:B------:R-:W-:Y:S02]  /*6000*/  SEL R2, RZ, 0xffffffff, P3 ;  /* 0xffffffffff027807 */ /* 0x000fe40001800000 */
[----:B------:R-:W-:Y:S02]  /*6010*/  CS2R R48, SRZ ;  /* 0x0000000000307805 */ /* 0x000fe4000001ff00 */
[----:B------:R-:W-:Y:S02]  /*6020*/  P2R R98, PR, RZ, 0x20 ;  /* 0x00000020ff627803 */ /* 0x000fe40000000000 */
[----:B------:R-:W-:Y:S02]  /*6030*/  @P5 SHF.L.U32 R4, R90, 0x1f, RZ ;  /* 0x0000001f5a045819 */ /* 0x000fe400000006ff */
[----:B------:R-:W-:Y:S02]  /*6040*/  @P2 SEL R2, R3, R2, !P4 ;  /* 0x0000000203022207 */ /* 0x000fe40006000000 */
[----:B------:R-:W1:Y:S02]  /*6050*/  @P5 SYNCS.PHASECHK.TRANS64.TRYWAIT P1, [UR44+0x50], R4 ;  /* 0x00005004ff0055a7 */ /* 0x000e64000802112c */
[----:B------:R-:W-:Y:S04]  /*6060*/  LOP3.LUT R2, R2, 0x1, RZ, 0xc0, !PT ;  /* 0x0000000102027812 */ /* 0x000fe800078ec0ff */
[----:B------:R-:W-:Y:S04]  /*6070*/  ISETP.NE.U32.AND P2, PT, R2, 0x1, PT ;  /* 0x000000010200780c */ /* 0x000fe80003f45070 */
[----:B------:R-:W-:Y:S01]  /*6080*/  P2R R60, PR, RZ, 0x4 ;  /* 0x00000004ff3c7803 */ /* 0x000fe20000000000 */
[----:B------:R2:W4:Y:S01]  /*6090*/  SYNCS.PHASECHK.TRANS64.TRYWAIT P0, [R99+URZ+0xc0], R0 ;  /* 0x0000c000630075a7 */ /* 0x00052200080011ff */
[----:B-1----:R-:W-:Y:S01]  /*60a0*/  @P5 SEL R47, RZ, 0x1, !P1 ;  /* 0x00000001ff2f5807 */ /* 0x002fe20004800000 */
[----:B--2---:R-:W-:Y:S06]  /*60b0*/  @!P5 BRA `(.L_x_99) ;  /* 0x000000000058d947 */ /* 0x004fec0003800000 */
[----:B------:R-:W-:Y:S01]  /*60c0*/  IMAD.MOV.U32 R75, RZ, RZ, RZ ;  /* 0x000000ffff4b7224 */ /* 0x000fe200078e00ff */
[----:B------:R-:W-:Y:S01]  /*60d0*/  ISETP.NE.AND P1, PT, R47, RZ, PT ;  /* 0x000000ff2f00720c */ /* 0x000fe20003f25270 */
[----:B------:R-:W-:Y:S01]  /*60e0*/  BSSY B0, `(.L_x_100) ;  /* 0x000000c000007945 */ /* 0x000fe20003800000 */
[----:B------:R-:W-:Y:S02]  /*60f0*/  CS2R R50, SRZ ;  /* 0x0000000000327805 */ /* 0x000fe4000001ff00 */
[----:B------:R-:W-:Y:S02]  /*6100*/  CS2R R48, SRZ ;  /* 0x0000000000307805 */ /* 0x000fe4000001ff00 */
[----:B------:R-:W-:Y:S02]  /*6110*/  CS2R R58, SRZ ;  /* 0x00000000003a7805 */ /* 0x000fe4000001ff00 */
[----:B------:R-:W-:Y:S02]  /*6120*/  CS2R R56, SRZ ;  /* 0x0000000000387805 */ /* 0x000fe4000001ff00 */
[----:B------:R-:W-:Y:S02]  /*6130*/  CS2R R66, SRZ ;  /* 0x0000000000427805 */ /* 0x000fe4000001ff00 */
[----:B------:R-:W-:Y:S02]  /*6140*/  CS2R R64, SRZ ;  /* 0x0000000000407805 */ /* 0x000fe4000001ff00 */
[----:B------:R-:W-:Y:S01]  /*6150*/  CS2R R72, SRZ ;  /* 0x0000000000487805 */ /* 0x000fe2000001ff00 */
[----:B------:R-:W-:Y:S06]  /*6160*/  @P1 BRA `(.L_x_101) ;  /* 0x00000000000c1947 */ /* 0x000fec0003800000 */
[----:B------:R-:W-:Y:S04]  /*6170*/  SHF.L.U32 R3, R90, 0x1f, RZ ;  /* 0x0000001f5a037819 */ /* 0x000fe800000006ff */
[----:B------:R-:W1:Y:S02]  /*6180*/  SYNCS.PHASECHK.TRANS64.TRYWAIT P1, [UR44+0x50], R3 ;  /* 0x00005003ff0075a7 */ /* 0x000e64000802112c */
[----:B-1----:R-:W-:Y:S05]  /*6190*/  @!P1 BRA `(.L_x_102) ;  /* 0x0000003c00909947 */ /* 0x002fea0003800000 */
.L_x_101:
[----:B------:R-:W-:Y:S05]  /*61a0*/  BSYNC B0 ;  /* 0x0000000000007941 */ /* 0x000fea0003800000 */
.L_x_100:
[----:B------:R-:W-:Y:S01]  /*61b0*/  ISETP.NE.AND P1, PT, R60, RZ, PT ;  /* 0x000000ff3c00720c */ /* 0x000fe20003f25270 */
[----:B------:R-:W-:Y:S11]  /*61c0*/  HFMA2 R46, -RZ, RZ, 0, 5.9604644775390625e-08 ;  /* 0x00000001ff2e7431 */ /* 0x000ff600000001ff */
[----:B------:R-:W-:Y:S01]  /*61d0*/  @!UPT UIADD3 URZ, UPT, UPT, URZ, URZ, URZ ;  /* 0x000000fffffff290 */ /* 0x000fe2000fffe0ff */
[----:B------:R2:W1:Y:S04]  /*61e0*/  @P1 LDS.128 R48, [R93] ;  /* 0x000000005d301984 */ /* 0x0004680000000c00 */
[----:B------:R2:W1:Y:S04]  /*61f0*/  @P1 LDS.128 R56, [R92+0x10] ;  /* 0x000010005c381984 */ /* 0x0004680000000c00 */
[----:B------:R2:W1:Y:S04]  /*6200*/  @P1 LDS.128 R64, [R91+0x20] ;  /* 0x000020005b401984 */ /* 0x0004680000000c00 */
[----:B------:R2:W1:Y:S02]  /*6210*/  @P1 LDS.128 R72, [R87+0x30] ;  /* 0x0000300057481984 */ /* 0x0004640000000c00 */
.L_x_99:
[----:B------:R-:W-:Y:S05]  /*6220*/  BSYNC B1 ;  /* 0x0000000000017941 */ /* 0x000fea0003800000 */
.L_x_98:
[----:B-1----:R-:W-:Y:S04]  /*6230*/  SHF.R.U32.HI R2, RZ, 0x15, R39 ;  /* 0x00000015ff027819 */ /* 0x002fe80000011627 */
[----:B------:R-:W-:Y:S01]  /*6240*/  LOP3.LUT P1, RZ, R2, 0x3, R81, 0x48, !PT ;  /* 0x0000000302ff7812 */ /* 0x000fe20007824851 */
[----:B------:R-:W-:Y:S01]  /*6250*/  @!UPT UIADD3 URZ, UPT, UPT, URZ, URZ, URZ ;  /* 0x000000fffffff290 */ /* 0x000fe2000fffe0ff */
[----:B----4-:R-:W-:Y:S11]  /*6260*/  @P0 BRA `(.L_x_103) ;  /* 0x0000000000080947 */ /* 0x010ff60003800000 */
[----:B------:R-:W1:Y:S02]  /*6270*/  SYNCS.PHASECHK.TRANS64.TRYWAIT P0, [R99+URZ+0xc0], R0 ;  /* 0x0000c000630075a7 */ /* 0x000e6400080011ff */
[----:B-1----:R-:W-:Y:S05]  /*6280*/  @!P0 BRA `(.L_x_104) ;  /* 0x0000003c006c8947 */ /* 0x002fea0003800000 */
.L_x_103:
[----:B------:R-:W-:Y:S05]  /*6290*/  @!P1 BRA `(.L_x_105) ;  /* 0x0000000000409947 */ /* 0x000fea0003800000 */
[----:B------:R-:W4:Y:S01]  /*62a0*/  LDCU.64 UR8, c[0x4][0x70] ;  /* 0x01000e00ff0877ac */ /* 0x000f220008000a00 */
[----:B------:R-:W-:Y:S01]  /*62b0*/  MOV R3, 0x0 ;  /* 0x0000000000037802 */ /* 0x000fe20000000f00 */
[----:B------:R-:W-:Y:S02]  /*62c0*/  HFMA2 R12, -RZ, RZ, 0, 5.9604644775390625e-08 ;  /* 0x00000001ff0c7431 */ /* 0x000fe400000001ff */
[----:B------:R-:W-:Y:S02]  /*62d0*/  IMAD.MOV.U32 R8, RZ, RZ, 0x192 ;  /* 0x00000192ff087424 */ /* 0x000fe400078e00ff */
[----:B------:R-:W-:Y:S01]  /*62e0*/  IMAD.MOV.U32 R13, RZ, RZ, RZ ;  /* 0x000000ffff0d7224 */ /* 0x000fe200078e00ff */
[----:B------:R-:W5:Y:S01]  /*62f0*/  LDCU.64 UR6, c[0x4][0x78] ;  /* 0x01000f00ff0677ac */ /* 0x000f620008000a00 */
[----:B------:R-:W1:Y:S01]  /*6300*/  LDC.64 R2, c[0x4][R3] ;  /* 0x0100000003027b82 */ /* 0x000e620000000a00 */
[----:B------:R-:W2:Y:S01]  /*6310*/  LDCU.64 UR4, c[0x4][0x10] ;  /* 0x01000200ff0477ac */ /* 0x000ea20008000a00 */
[----:B----4-:R-:W-:Y:S01]  /*6320*/  MOV R5, UR9 ;  /* 0x0000000900057c02 */ /* 0x010fe20008000f00 */
[----:B------:R-:W-:Y:S01]  /*6330*/  IMAD.U32 R4, RZ, RZ, UR8 ;  /* 0x00000008ff047e24 */ /* 0x000fe2000f8e00ff */
[----:B-----5:R-:W-:Y:S01]  /*6340*/  MOV R7, UR7 ;  /* 0x0000000700077c02 */ /* 0x020fe20008000f00 */
[----:B------:R-:W-:Y:S01]  /*6350*/  IMAD.U32 R6, RZ, RZ, UR6 ;  /* 0x00000006ff067e24 */ /* 0x000fe2000f8e00ff */
[----:B--2---:R-:W-:Y:S01]  /*6360*/  MOV R11, UR5 ;  /* 0x00000005000b7c02 */ /* 0x004fe20008000f00 */
[----:B------:R-:W-:Y:S02]  /*6370*/  IMAD.U32 R10, RZ, RZ, UR4 ;  /* 0x00000004ff0a7e24 */ /* 0x000fe4000f8e00ff */
[----:B------:R-:W-:Y:S07]  /*6380*/  LEPC R20, `(.L_x_105) ;  /* 0x000000001014794e */ /* 0x000fee0000000000 */
[----:B-1-3--:R-:W-:Y:S05]  /*6390*/  CALL.ABS.NOINC R2 ;  /* 0x0000000002007343 */ /* 0x00afea0003c00000 */
.L_x_105:
[----:B------:R-:W-:Y:S05]  /*63a0*/  WARPSYNC.ALL ;  /* 0x0000000000007948 */ /* 0x000fea0003800000 */
[----:B------:R-:W-:Y:S01]  /*63b0*/  R2UR UR4, R39 ;  /* 0x00000000270472ca */ /* 0x000fe200000e0000 */
[--C-:B------:R-:W-:Y:S01]  /*63c0*/  HADD2.F32 R40, -RZ, R48.reuse.H0_H0 ;  /* 0x20000030ff287230 */ /* 0x100fe20000004100 */
[----:B------:R-:W-:Y:S01]  /*63d0*/  ISETP.NE.AND P0, PT, R95, RZ, PT ;  /* 0x000000ff5f00720c */ /* 0x000fe20003f05270 */
[----:B------:R-:W-:Y:S01]  /*63e0*/  HADD2.F32 R43, -RZ, R48.H1_H1 ;  /* 0x30000030ff2b7230 */ /* 0x000fe20000004100 */
[----:B------:R-:W-:Y:S01]  /*63f0*/  BSSY.RECONVERGENT B0, `(.L_x_106) ;  /* 0x0000086000007945 */ /* 0x000fe20003800200 */
[----:B------:R-:W-:Y:S02]  /*6400*/  HADD2.F32 R42, -RZ, R49.H0_H0 ;  /* 0x20000031ff2a7230 */ /* 0x000fe40000004100 */
[----:B------:R-:W-:Y:S02]  /*6410*/  HADD2.F32 R45, -RZ, R51.H0_H0 ;  /* 0x20000033ff2d7230 */ /* 0x000fe40000004100 */
[----:B------:R-:W-:Y:S04]  /*6420*/  HADD2.F32 R44, -RZ, R75.H1_H1 ;  /* 0x3000004bff2c7230 */ /* 0x000fe80000004100 */
[----:B------:R-:W1:Y:S02]  /*6430*/  LDTM.x32 R4, tmem[UR4] ;  /* 0x00000004000479ee */ /* 0x000e6400082c0000 */
[C---:B-1-3--:R-:W-:Y:S01]  /*6440*/  FMUL R0, R38.reuse, R4 ;  /* 0x0000000426007220 */ /* 0x04afe20000400000 */
[C---:B------:R-:W-:Y:S01]  /*6450*/  FMUL R2, R38.reuse, R5 ;  /* 0x0000000526027220 */ /* 0x040fe20000400000 */
[C---:B------:R-:W-:Y:S01]  /*6460*/  FMUL R3, R38.reuse, R6 ;  /* 0x0000000626037220 */ /* 0x040fe20000400000 */
[C---:B------:R-:W-:Y:S01]  /*6470*/  FMUL R7, R38.reuse, R7 ;  /* 0x0000000726077220 */ /* 0x040fe20000400000 */
[C---:B------:R-:W-:Y:S01]  /*6480*/  FFMA R0, R41.reuse, R40, R0 ;  /* 0x0000002829007223 */ /* 0x040fe20000000000 */
[----:B------:R-:W-:Y:S02]  /*6490*/  HADD2.F32 R40, -RZ, R49.H1_H1 ;  /* 0x30000031ff287230 */ /* 0x000fe40000004100 */
[C---:B------:R-:W-:Y:S01]  /*64a0*/  FFMA R2, R41.reuse, R43, R2 ;  /* 0x0000002b29027223 */ /* 0x040fe20000000002 */
[C---:B------:R-:W-:Y:S01]  /*64b0*/  FFMA R3, R41.reuse, R42, R3 ;  /* 0x0000002a29037223 */ /* 0x040fe20000000003 */
[--C-:B------:R-:W-:Y:S02]  /*64c0*/  HADD2.F32 R43, -RZ, R50.reuse.H0_H0 ;  /* 0x20000032ff2b7230 */ /* 0x100fe40000004100 */
[----:B------:R-:W-:Y:S01]  /*64d0*/  FMUL R4, R38, R8 ;  /* 0x0000000826047220 */ /* 0x000fe20000400000 */
[----:B------:R-:W-:Y:S01]  /*64e0*/  HADD2.F32 R42, -RZ, R50.H1_H1 ;  /* 0x30000032ff2a7230 */ /* 0x000fe20000004100 */
[----:B------:R-:W-:Y:S01]  /*64f0*/  F2FP.F16.F32.PACK_AB R52, R2, R0 ;  /* 0x000000000234723e */ /* 0x000fe200000000ff */
[C---:B------:R-:W-:Y:S01]  /*6500*/  FFMA R7, R41.reuse, R40, R7 ;  /* 0x0000002829077223 */ /* 0x040fe20000000007 */
[----:B------:R-:W-:Y:S01]  /*6510*/  FFMA R4, R41, R43, R4 ;  /* 0x0000002b29047223 */ /* 0x000fe20000000004 */
[C---:B------:R-:W-:Y:S01]  /*6520*/  FMUL R5, R38.reuse, R9 ;  /* 0x0000000926057220 */ /* 0x040fe20000400000 */
[C---:B------:R-:W-:Y:S01]  /*6530*/  FMUL R6, R38.reuse, R10 ;  /* 0x0000000a26067220 */ /* 0x040fe20000400000 */
[----:B------:R-:W-:Y:S01]  /*6540*/  HADD2.F32 R40, -RZ, R51.H1_H1 ;  /* 0x30000033ff287230 */ /* 0x000fe20000004100 */
[----:B------:R-:W-:Y:S01]  /*6550*/  F2FP.F16.F32.PACK_AB R53, R7, R3 ;  /* 0x000000030735723e */ /* 0x000fe200000000ff */
[C---:B------:R-:W-:Y:S01]  /*6560*/  FFMA R5, R41.reuse, R42, R5 ;  /* 0x0000002a29057223 */ /* 0x040fe20000000005 */
[----:B------:R-:W-:Y:S01]  /*6570*/  FFMA R6, R41, R45, R6 ;  /* 0x0000002d29067223 */ /* 0x000fe20000000006 */
[C---:B------:R-:W-:Y:S01]  /*6580*/  FMUL R11, R38.reuse, R11 ;  /* 0x0000000b260b7220 */ /* 0x040fe20000400000 */
[--C-:B------:R-:W-:Y:S02]  /*6590*/  HADD2.F32 R43, -RZ, R56.reuse.H0_H0 ;  /* 0x20000038ff2b7230 */ /* 0x100fe40000004100 */
[C---:B------:R-:W-:Y:S01]  /*65a0*/  FMUL R8, R38.reuse, R12 ;  /* 0x0000000c26087220 */ /* 0x040fe20000400000 */
[----:B------:R-:W-:Y:S01]  /*65b0*/  F2FP.F16.F32.PACK_AB R54, R5, R4 ;  /* 0x000000040536723e */ /* 0x000fe200000000ff */
[C---:B------:R-:W-:Y:S01]  /*65c0*/  FFMA R11, R41.reuse, R40, R11 ;  /* 0x00000028290b7223 */ /* 0x040fe2000000000b */
[----:B------:R-:W-:Y:S02]  /*65d0*/  HADD2.F32 R40, -RZ, R56.H1_H1 ;  /* 0x30000038ff287230 */ /* 0x000fe40000004100 */
[----:B------:R-:W-:Y:S01]  /*65e0*/  FFMA R8, R41, R43, R8 ;  /* 0x0000002b29087223 */ /* 0x000fe20000000008 */
[C---:B------:R-:W-:Y:S01]  /*65f0*/  FMUL R9, R38.reuse, R13 ;  /* 0x0000000d26097220 */ /* 0x040fe20000400000 */
[--C-:B------:R-:W-:Y:S01]  /*6600*/  HADD2.F32 R45, -RZ, R57.reuse.H0_H0 ;  /* 0x20000039ff2d7230 */ /* 0x100fe20000004100 */
[----:B------:R-:W-:Y:S01]  /*6610*/  F2FP.F16.F32.PACK_AB R55, R11, R6 ;  /* 0x000000060b37723e */ /* 0x000fe200000000ff */
[C---:B------:R-:W-:Y:S01]  /*6620*/  FMUL R10, R38.reuse, R14 ;  /* 0x0000000e260a7220 */ /* 0x040fe20000400000 */
[----:B------:R-:W-:Y:S02]  /*6630*/  HADD2.F32 R42, -RZ, R57.H1_H1 ;  /* 0x30000039ff2a7230 */ /* 0x000fe40000004100 */
[C---:B------:R-:W-:Y:S01]  /*6640*/  FFMA R9, R41.reuse, R40, R9 ;  /* 0x0000002829097223 */ /* 0x040fe20000000009 */
[C---:B------:R-:W-:Y:S01]  /*6650*/  FMUL R15, R38.reuse, R15 ;  /* 0x0000000f260f7220 */ /* 0x040fe20000400000 */
[----:B------:R1:W-:Y:S01]  /*6660*/  STS.128 [R93], R52 ;  /* 0x000000345d007388 */ /* 0x0003e20000000c00 */
[----:B------:R-:W-:Y:S01]  /*6670*/  FFMA R10, R41, R45, R10 ;  /* 0x0000002d290a7223 */ /* 0x000fe2000000000a */
[--C-:B------:R-:W-:Y:S01]  /*6680*/  HADD2.F32 R40, -RZ, R58.reuse.H0_H0 ;  /* 0x2000003aff287230 */ /* 0x100fe20000004100 */
[----:B------:R-:W-:Y:S01]  /*6690*/  F2FP.F16.F32.PACK_AB R68, R9, R8 ;  /* 0x000000080944723e */ /* 0x000fe200000000ff */
[----:B------:R-:W-:Y:S01]  /*66a0*/  FFMA R15, R41, R42, R15 ;  /* 0x0000002a290f7223 */ /* 0x000fe2000000000f */
[C---:B------:R-:W-:Y:S01]  /*66b0*/  FMUL R12, R38.reuse, R16 ;  /* 0x00000010260c7220 */ /* 0x040fe20000400000 */
[----:B------:R-:W-:Y:S02]  /*66c0*/  HADD2.F32 R42, -RZ, R58.H1_H1 ;  /* 0x3000003aff2a7230 */ /* 0x000fe40000004100 */
[C---:B------:R-:W-:Y:S01]  /*66d0*/  FMUL R13, R38.reuse, R17 ;  /* 0x00000011260d7220 */ /* 0x040fe20000400000 */
[--C-:B------:R-:W-:Y:S01]  /*66e0*/  HADD2.F32 R43, -RZ, R59.reuse.H0_H0 ;  /* 0x2000003bff2b7230 */ /* 0x100fe20000004100 */
[----:B------:R-:W-:Y:S01]  /*66f0*/  F2FP.F16.F32.PACK_AB R69, R15, R10 ;  /* 0x0000000a0f45723e */ /* 0x000fe200000000ff */
[C---:B------:R-:W-:Y:S01]  /*6700*/  FFMA R12, R41.reuse, R40, R12 ;  /* 0x00000028290c7223 */ /* 0x040fe2000000000c */
[C---:B------:R-:W-:Y:S01]  /*6710*/  FFMA R13, R41.reuse, R42, R13 ;  /* 0x0000002a290d7223 */ /* 0x040fe2000000000d */
[C---:B------:R-:W-:Y:S01]  /*6720*/  FMUL R14, R38.reuse, R18 ;  /* 0x00000012260e7220 */ /* 0x040fe20000400000 */
[----:B------:R-:W-:Y:S02]  /*6730*/  HADD2.F32 R40, -RZ, R59.H1_H1 ;  /* 0x3000003bff287230 */ /* 0x000fe40000004100 */
[C---:B------:R-:W-:Y:S01]  /*6740*/  FMUL R19, R38.reuse, R19 ;  /* 0x0000001326137220 */ /* 0x040fe20000400000 */
[C---:B------:R-:W-:Y:S01]  /*6750*/  FMUL R16, R38.reuse, R20 ;  /* 0x0000001426107220 */ /* 0x040fe20000400000 */
[C---:B------:R-:W-:Y:S01]  /*6760*/  FFMA R14, R41.reuse, R43, R14 ;  /* 0x0000002b290e7223 */ /* 0x040fe2000000000e */
[--C-:B------:R-:W-:Y:S02]  /*6770*/  HADD2.F32 R43, -RZ, R64.reuse.H0_H0 ;  /* 0x20000040ff2b7230 */ /* 0x100fe40000004100 */
[C---:B------:R-:W-:Y:S01]  /*6780*/  FFMA R19, R41.reuse, R40, R19 ;  /* 0x0000002829137223 */ /* 0x040fe20000000013 */
[----:B------:R-:W-:Y:S02]  /*6790*/  HADD2.F32 R42, -RZ, R64.H1_H1 ;  /* 0x30000040ff2a7230 */ /* 0x000fe40000004100 */
[C---:B------:R-:W-:Y:S01]  /*67a0*/  FMUL R17, R38.reuse, R21 ;  /* 0x0000001526117220 */ /* 0x040fe20000400000 */
[--C-:B------:R-:W-:Y:S02]  /*67b0*/  HADD2.F32 R45, -RZ, R65.reuse.H0_H0 ;  /* 0x20000041ff2d7230 */ /* 0x100fe40000004100 */
[C---:B------:R-:W-:Y:S01]  /*67c0*/  FMUL R18, R38.reuse, R22 ;  /* 0x0000001626127220 */ /* 0x040fe20000400000 */
[----:B------:R-:W-:Y:S02]  /*67d0*/  HADD2.F32 R40, -RZ, R65.H1_H1 ;  /* 0x30000041ff287230 */ /* 0x000fe40000004100 */
[C---:B------:R-:W-:Y:S01]  /*67e0*/  FMUL R23, R38.reuse, R23 ;  /* 0x0000001726177220 */ /* 0x040fe20000400000 */
[C---:B------:R-:W-:Y:S01]  /*67f0*/  FFMA R16, R41.reuse, R43, R16 ;  /* 0x0000002b29107223 */ /* 0x040fe20000000010 */
[C---:B------:R-:W-:Y:S01]  /*6800*/  FFMA R17, R41.reuse, R42, R17 ;  /* 0x0000002a29117223 */ /* 0x040fe20000000011 */
[C---:B------:R-:W-:Y:S01]  /*6810*/  FFMA R18, R41.reuse, R45, R18 ;  /* 0x0000002d29127223 */ /* 0x040fe20000000012 */
[C---:B------:R-:W-:Y:S01]  /*6820*/  FFMA R23, R41.reuse, R40, R23 ;  /* 0x0000002829177223 */ /* 0x040fe20000000017 */
[--C-:B------:R-:W-:Y:S02]  /*6830*/  HADD2.F32 R43, -RZ, R66.reuse.H0_H0 ;  /* 0x20000042ff2b7230 */ /* 0x100fe40000004100 */
[C---:B------:R-:W-:Y:S01]  /*6840*/  FMUL R20, R38.reuse, R24 ;  /* 0x0000001826147220 */ /* 0x040fe20000400000 */
        /* <DEDUP_REMOVED lines=9> */
[----:B------:R-:W-:Y:S01]  /*68e0*/  FFMA R27, R41, R42, R27 ;  /* 0x0000002a291b7223 */ /* 0x000fe2000000001b */
[--C-:B------:R-:W-:Y:S02]  /*68f0*/  HADD2.F32 R40, -RZ, R72.reuse.H0_H0 ;  /* 0x20000048ff287230 */ /* 0x100fe40000004100 */
[C---:B------:R-:W-:Y:S01]  /*6900*/  FMUL R24, R38.reuse, R28 ;  /* 0x0000001c26187220 */ /* 0x040fe20000400000 */
[----:B------:R-:W-:Y:S02]  /*6910*/  HADD2.F32 R42, -RZ, R72.H1_H1 ;  /* 0x30000048ff2a7230 */ /* 0x000fe40000004100 */
[C---:B------:R-:W-:Y:S01]  /*6920*/  FMUL R25, R38.reuse, R29 ;  /* 0x0000001d26197220 */ /* 0x040fe20000400000 */
[--C-:B------:R-:W-:Y:S02]  /*6930*/  HADD2.F32 R43, -RZ, R73.reuse.H0_H0 ;  /* 0x20000049ff2b7230 */ /* 0x100fe40000004100 */
[C---:B------:R-:W-:Y:S01]  /*6940*/  FMUL R26, R38.reuse, R30 ;  /* 0x0000001e261a7220 */ /* 0x040fe20000400000 */
[----:B------:R-:W-:Y:S01]  /*6950*/  F2FP.F16.F32.PACK_AB R70, R13, R12 ;  /* 0x0000000c0d46723e */ /* 0x000fe200000000ff */
[----:B------:R-:W-:Y:S01]  /*6960*/  FFMA R24, R41, R40, R24 ;  /* 0x0000002829187223 */ /* 0x000fe20000000018 */
[----:B------:R-:W-:Y:S01]  /*6970*/  F2FP.F16.F32.PACK_AB R71, R19, R14 ;  /* 0x0000000e1347723e */ /* 0x000fe200000000ff */
[C---:B------:R-:W-:Y:S01]  /*6980*/  FFMA R25, R41.reuse, R42, R25 ;  /* 0x0000002a29197223 */ /* 0x040fe20000000019 */
[C---:B------:R-:W-:Y:S01]  /*6990*/  FFMA R26, R41.reuse, R43, R26 ;  /* 0x0000002b291a7223 */ /* 0x040fe2000000001a */
[----:B------:R-:W-:Y:S02]  /*69a0*/  HADD2.F32 R40, -RZ, R73.H1_H1 ;  /* 0x30000049ff287230 */ /* 0x000fe40000004100 */
[C---:B------:R-:W-:Y:S01]  /*69b0*/  FMUL R31, R38.reuse, R31 ;  /* 0x0000001f261f7220 */ /* 0x040fe20000400000 */
[----:B------:R1:W-:Y:S01]  /*69c0*/  STS.128 [R92+0x10], R68 ;  /* 0x000010445c007388 */ /* 0x0003e20000000c00 */
[--C-:B------:R-:W-:Y:S02]  /*69d0*/  HADD2.F32 R43, -RZ, R74.reuse.H0_H0 ;  /* 0x2000004aff2b7230 */ /* 0x100fe40000004100 */
[C---:B------:R-:W-:Y:S01]  /*69e0*/  FMUL R28, R38.reuse, R32 ;  /* 0x00000020261c7220 */ /* 0x040fe20000400000 */
[----:B------:R-:W-:Y:S02]  /*69f0*/  HADD2.F32 R42, -RZ, R74.H1_H1 ;  /* 0x3000004aff2a7230 */ /* 0x000fe40000004100 */
[C---:B------:R-:W-:Y:S01]  /*6a00*/  FMUL R29, R38.reuse, R33 ;  /* 0x00000021261d7220 */ /* 0x040fe20000400000 */
[----:B------:R-:W-:Y:S02]  /*6a10*/  HADD2.F32 R45, -RZ, R75.H0_H0 ;  /* 0x2000004bff2d7230 */ /* 0x000fe40000004100 */
[C---:B------:R-:W-:Y:S01]  /*6a20*/  FMUL R30, R38.reuse, R34 ;  /* 0x00000022261e7220 */ /* 0x040fe20000400000 */
[----:B------:R-:W-:Y:S01]  /*6a30*/  FFMA R31, R41, R40, R31 ;  /* 0x00000028291f7223 */ /* 0x000fe2000000001f */
[----:B------:R-:W-:Y:S01]  /*6a40*/  FMUL R35, R38, R35 ;  /* 0x0000002326237220 */ /* 0x000fe20000400000 */
[----:B------:R-:W-:Y:S01]  /*6a50*/  F2FP.F16.F32.PACK_AB R100, R17, R16 ;  /* 0x000000101164723e */ /* 0x000fe200000000ff */
[----:B------:R-:W-:Y:S01]  /*6a60*/  FFMA R28, R41, R43, R28 ;  /* 0x0000002b291c7223 */ /* 0x000fe2000000001c */
[----:B------:R-:W-:Y:S01]  /*6a70*/  F2FP.F16.F32.PACK_AB R101, R23, R18 ;  /* 0x000000121765723e */ /* 0x000fe200000000ff */
[----:B------:R-:W-:Y:S01]  /*6a80*/  FFMA R29, R41, R42, R29 ;  /* 0x0000002a291d7223 */ /* 0x000fe2000000001d */
[----:B------:R-:W-:Y:S01]  /*6a90*/  F2FP.F16.F32.PACK_AB R102, R21, R20 ;  /* 0x000000141566723e */ /* 0x000fe200000000ff */
[----:B------:R-:W-:Y:S01]  /*6aa0*/  FFMA R30, R41, R45, R30 ;  /* 0x0000002d291e7223 */ /* 0x000fe2000000001e */
[----:B------:R-:W-:Y:S01]  /*6ab0*/  F2FP.F16.F32.PACK_AB R103, R27, R22 ;  /* 0x000000161b67723e */ /* 0x000fe200000000ff */
[----:B------:R-:W-:Y:S01]  /*6ac0*/  FFMA R35, R41, R44, R35 ;  /* 0x0000002c29237223 */ /* 0x000fe20000000023 */
[----:B------:R-:W-:Y:S02]  /*6ad0*/  F2FP.F16.F32.PACK_AB R104, R25, R24 ;  /* 0x000000181968723e */ /* 0x000fe400000000ff */
[----:B------:R-:W-:Y:S01]  /*6ae0*/  F2FP.F16.F32.PACK_AB R105, R31, R26 ;  /* 0x0000001a1f69723e */ /* 0x000fe200000000ff */
[----:B------:R1:W-:Y:S01]  /*6af0*/  STS.128 [R91+0x20], R100 ;  /* 0x000020645b007388 */ /* 0x0003e20000000c00 */
[----:B------:R-:W-:Y:S02]  /*6b00*/  F2FP.F16.F32.PACK_AB R106, R29, R28 ;  /* 0x0000001c1d6a723e */ /* 0x000fe400000000ff */
[----:B------:R-:W-:Y:S05]  /*6b10*/  F2FP.F16.F32.PACK_AB R107, R35, R30 ;  /* 0x0000001e236b723e */ /* 0x000fea00000000ff */
[----:B------:R1:W-:Y:S01]  /*6b20*/  STS.128 [R87+0x30], R104 ;  /* 0x0000306857007388 */ /* 0x0003e20000000c00 */
[----:B------:R-:W-:Y:S01]  /*6b30*/  @!PT LDS RZ, [RZ] ;  /* 0x00000000fffff984 */ /* 0x000fe20000000800 */
[----:B------:R-:W-:Y:S01]  /*6b40*/  @!PT LDS RZ, [RZ] ;  /* 0x00000000fffff984 */ /* 0x000fe20000000800 */
[----:B------:R-:W-:Y:S01]  /*6b50*/  @!PT LDS RZ, [RZ] ;  /* 0x00000000fffff984 */ /* 0x000fe20000000800 */
[----:B------:R-:W-:Y:S01]  /*6b60*/  @!PT LDS RZ, [RZ] ;  /* 0x00000000fffff984 */ /* 0x000fe20000000800 */
[----:B------:R3:W-:Y:S07]  /*6b70*/  MEMBAR.ALL.CTA ;  /* 0x0000000000007992 */ /* 0x0007ee0000008000 */
[----:B---3--:R-:W3:Y:S02]  /*6b80*/  FENCE.VIEW.ASYNC.S ;  /* 0x00000000000073c6 */ /* 0x008ee40000000000 */
[----:B---3--:R-:W-:Y:S06]  /*6b90*/  BAR.SYNC.DEFER_BLOCKING 0x1, 0x80 ;  /* 0x0042000000007b1d */ /* 0x008fec0000010000 */
[----:B------:R-:W-:Y:S05]  /*6ba0*/  @P0 BRA `(.L_x_107) ;  /* 0x0000000000280947 */ /* 0x000fea0003800000 */
[----:B------:R-:W3:Y:S01]  /*6bb0*/  LDCU.64 UR6, c[0x0][0x348] ;  /* 0x00006900ff0677ac */ /* 0x000ee20008000a00 */
[----:B------:R-:W-:Y:S01]  /*6bc0*/  UIADD3 UR4, UPT, UPT, UR44, 0x200, URZ ;  /* 0x000002002c047890 */ /* 0x000fe2000fffe0ff */
[----:B------:R-:W-:Y:S05]  /*6bd0*/  UMOV UR51, UR36 ;  /* 0x0000002400337c82 */ /* 0x000fea0008000000 */
[----:B------:R-:W-:Y:S04]  /*6be0*/  MOV R84, UR4 ;  /* 0x0000000400547c02 */ /* 0x000fe80008000f00 */
[----:B------:R-:W-:Y:S01]  /*6bf0*/  R2UR UR48, R84 ;  /* 0x00000000543072ca */ /* 0x000fe200000e0000 */
[----:B---3--:R-:W-:Y:S04]  /*6c00*/  UIADD3 UR4, UP0, UPT, UR6, 0x680, URZ ;  /* 0x0000068006047890 */ /* 0x008fe8000ff1e0ff */
[----:B------:R-:W-:Y:S09]  /*6c10*/  UIADD3.X UR5, UPT, UPT, URZ, UR7, URZ, UP0, !UPT ;  /* 0x00000007ff057290 */ /* 0x000ff200087fe4ff */
[----:B------:R3:W-:Y:S01]  /*6c20*/  UTMASTG.3D [UR48], [UR4] ;  /* 0x00000030040073b5 */ /* 0x0007e20008010000 */
[----:B------:R0:W-:Y:S01]  /*6c30*/  UTMACMDFLUSH ;  /* 0x00000000000079b7 */ /* 0x0001e20000000000 */
[----:B---3--:R-:W-:Y:S04]  /*6c40*/  DEPBAR.LE SB0, 0x1 ;  /* 0x000080400000791a */ /* 0x008fe80000000000 */
.L_x_107:
[----:B------:R-:W-:Y:S05]  /*6c50*/  BSYNC.RECONVERGENT B0 ;  /* 0x0000000000007941 */ /* 0x000fea0003800200 */
.L_x_106:
[----:B------:R-:W-:Y:S01]  /*6c60*/  BAR.SYNC.DEFER_BLOCKING 0x1, 0x80 ;  /* 0x0042000000007b1d */ /* 0x000fe20000010000 */
[----:B------:R-:W-:Y:S01]  /*6c70*/  ISETP.NE.AND P1, PT, R98, RZ, PT ;  /* 0x000000ff6200720c */ /* 0x000fe20003f25270 */
[----:B------:R-:W-:Y:S01]  /*6c80*/  UISETP.NE.AND UP0, UPT, UR52, URZ, UPT ;  /* 0x000000ff3400728c */ /* 0x000fe2000bf05270 */
[----:B------:R-:W-:Y:S11]  /*6c90*/  LEA R3, R46, UR44, 0x3 ;  /* 0x0000002c2e037c11 */ /* 0x000ff6000f8e18ff */
[----:B------:R-:W-:Y:S01]  /*6ca0*/  @P1 SHF.L.U32 R2, R90, 0x1f, RZ ;  /* 0x0000001f5a021819 */ /* 0x000fe200000006ff */
[----:B------:R-:W-:Y:S06]  /*6cb0*/  BRA.U !UP0, `(.L_x_108) ;  /* 0x0000000108247547 */ /* 0x000fec000b800000 */
[----:B------:R-:W-:Y:S01]  /*6cc0*/  IMAD.U32 R5, RZ, RZ, UR46 ;  /* 0x0000002eff057e24 */ /* 0x000fe2000f8e00ff */
[----:B------:R-:W-:Y:S01]  /*6cd0*/  MOV R0, UR47 ;  /* 0x0000002f00007c02 */ /* 0x000fe20008000f00 */
[----:B------:R-:W-:Y:S03]  /*6ce0*/  UIADD3 UR4, UPT, UPT, UR46, 0x1, URZ ;  /* 0x000000012e047890 */ /* 0x000fe6000fffe0ff */
[----:B------:R-:W-:Y:S01]  /*6cf0*/  @P1 LEA R5, R5, UR44, 0x3 ;  /* 0x0000002c05051c11 */ /* 0x000fe2000f8e18ff */
[----:B------:R-:W-:Y:S04]  /*6d00*/  UISETP.NE.AND UP0, UPT, UR4, 0x4, UPT ;  /* 0x000000040400788c */ /* 0x000fe8000bf05270 */
[----:B------:R-:W-:Y:S01]  /*6d10*/  @P1 VIADD R5, R5, 0x70 ;  /* 0x0000007005051836 */ /* 0x000fe20000000000 */
[----:B------:R-:W-:Y:S04]  /*6d20*/  USEL UR46, UR4, URZ, UP0 ;  /* 0x000000ff042e7287 */ /* 0x000fe80008000000 */
[----:B------:R-:W-:Y:S04]  /*6d30*/  @P1 PRMT R0, R0, 0x654, R5 ;  /* 0x0000065400001816 */ /* 0x000fe80000000005 */
[----:B------:R3:W-:Y:S04]  /*6d40*/  @P1 SYNCS.ARRIVE.TRANS64.RED.A1T0 RZ, [R0+URZ], RZ ;  /* 0x000000ff00ff19a7 */ /* 0x0007e800081004ff */
.L_x_108:
[----:B------:R-:W4:Y:S01]  /*6d50*/  @P1 SYNCS.PHASECHK.TRANS64.TRYWAIT P0, [R3+URZ+0x50], R2 ;  /* 0x00005002030015a7 */ /* 0x000f2200080011ff */
[----:B------:R-:W-:Y:S01]  /*6d60*/  BSSY B1, `(.L_x_109) ;  /* 0x0000016000017945 */ /* 0x000fe20003800000 */
[----:B----4-:R-:W-:Y:S03]  /*6d70*/  @P1 SEL R47, RZ, 0x1, !P0 ;  /* 0x00000001ff2f1807 */ /* 0x010fe60004000000 */
[----:B------:R-:W-:Y:S05]  /*6d80*/  @!P1 BRA `(.L_x_110) ;  /* 0x00000000004c9947 */ /* 0x000fea0003800000 */
[----:B------:R-:W-:Y:S01]  /*6d90*/  ISETP.NE.AND P0, PT, R47, RZ, PT ;  /* 0x000000ff2f00720c */ /* 0x000fe20003f05270 */
[----:B------:R-:W-:Y:S01]  /*6da0*/  BSSY B0, `(.L_x_111) ;  /* 0x000000b000007945 */ /* 0x000fe20003800000 */
[----:B------:R-:W-:Y:S11]  /*6db0*/  ISETP.NE.AND P1, PT, R60, RZ, PT ;  /* 0x000000ff3c00720c */ /* 0x000ff60003f25270 */
[----:B------:R-:W-:Y:S02]  /*6dc0*/  @!UPT UIADD3 URZ, UPT, UPT, URZ, URZ, URZ ;  /* 0x000000fffffff290 */ /* 0x000fe4000fffe0ff */
[C---:B------:R-:W-:Y:S01]  /*6dd0*/  @P1 IMAD R6, R46.reuse, 0x2000, R93 ;  /* 0x000020002e061824 */ /* 0x040fe200078e025d */
[C---:B------:R-:W-:Y:S01]  /*6de0*/  @P1 LEA R4, R46.reuse, R91, 0xd ;  /* 0x0000005b2e041211 */ /* 0x040fe200078e68ff */
[C---:B------:R-:W-:Y:S02]  /*6df0*/  @P1 IMAD R5, R46.reuse, 0x2000, R92 ;  /* 0x000020002e051824 */ /* 0x040fe400078e025c */
[----:B------:R-:W-:Y:S01]  /*6e00*/  @P1 IMAD R2, R46, 0x2000, R87 ;  /* 0x000020002e021824 */ /* 0x000fe200078e0257 */
[----:B------:R-:W-:Y:S06]  /*6e10*/  @P0 BRA `(.L_x_112) ;  /* 0x00000000000c0947 */ /* 0x000fec0003800000 */
[----:B---3--:R-:W-:Y:S04]  /*6e20*/  SHF.L.U32 R0, R90, 0x1f, RZ ;  /* 0x0000001f5a007819 */ /* 0x008fe800000006ff */
[----:B------:R-:W3:Y:S02]  /*6e30*/  SYNCS.PHASECHK.TRANS64.TRYWAIT P0, [R3+URZ+0x50], R0 ;  /* 0x00005000030075a7 */ /* 0x000ee400080011ff */
[----:B---3--:R-:W-:Y:S05]  /*6e40*/  @!P0 BRA `(.L_x_113) ;  /* 0x0000003000908947 */ /* 0x008fea0003800000 */
.L_x_112:
[----:B------:R-:W-:Y:S05]  /*6e50*/  BSYNC B0 ;  /* 0x0000000000007941 */ /* 0x000fea0003800000 */
.L_x_111:
[----:B------:R-:W-:Y:S02]  /*6e60*/  ISETP.NE.AND P0, PT, R60, RZ, PT ;  /* 0x000000ff3c00720c */ /* 0x000fe40003f05270 */
[----:B------:R-:W-:Y:S11]  /*6e70*/  IADD3 R46, PT, PT, R46, 0x1, RZ ;  /* 0x000000012e2e7810 */ /* 0x000ff60007ffe0ff */
[----:B------:R4:W1:Y:S04]  /*6e80*/  @P0 LDS.128 R48, [R6] ;  /* 0x0000000006300984 */ /* 0x0008680000000c00 */
[----:B------:R4:W1:Y:S04]  /*6e90*/  @P0 LDS.128 R56, [R5+0x10] ;  /* 0x0000100005380984 */ /* 0x0008680000000c00 */
[----:B------:R4:W1:Y:S04]  /*6ea0*/  @P0 LDS.128 R64, [R4+0x20] ;  /* 0x0000200004400984 */ /* 0x0008680000000c00 */
[----:B------:R4:W1:Y:S02]  /*6eb0*/  @P0 LDS.128 R72, [R2+0x30] ;  /* 0x0000300002480984 */ /* 0x0008640000000c00 */
.L_x_110:
[----:B------:R-:W-:Y:S05]  /*6ec0*/  BSYNC B1 ;  /* 0x0000000000017941 */ /* 0x000fea0003800000 */
.L_x_109:
[----:B---3--:R-:W-:Y:S05]  /*6ed0*/  VIADD R0, R39, 0x20 ;  /* 0x0000002027007836 */ /* 0x008fea0000000000 */
[----:B------:R-:W-:Y:S04]  /*6ee0*/  SHF.R.U32.HI R0, RZ, 0x15, R0 ;  /* 0x00000015ff007819 */ /* 0x000fe80000011600 */
[----:B------:R-:W-:Y:S11]  /*6ef0*/  LOP3.LUT P0, RZ, R0, 0x3, R81, 0x48, !PT ;  /* 0x0000000300ff7812 */ /* 0x000ff60007804851 */
[----:B------:R-:W-:Y:S02]  /*6f00*/  @!UPT UIADD3 URZ, UPT, UPT, URZ, URZ, URZ ;  /* 0x000000fffffff290 */ /* 0x000fe4000fffe0ff */
[----:B------:R-:W-:Y:S05]  /*6f10*/  @!P0 BRA `(.L_x_114) ;  /* 0x0000000000408947 */ /* 0x000fea0003800000 */
[----:B------:R-:W3:Y:S01]  /*6f20*/  LDCU.64 UR8, c[0x4][0x70] ;  /* 0x01000e00ff0877ac */ /* 0x000ee20008000a00 */
[----:B------:R-:W-:Y:S01]  /*6f30*/  MOV R3, 0x0 ;  /* 0x0000000000037802 */ /* 0x000fe20000000f00 */
[----:B------:R-:W-:Y:S02]  /*6f40*/  HFMA2 R12, -RZ, RZ, 0, 5.9604644775390625e-08 ;  /* 0x00000001ff0c7431 */ /* 0x000fe400000001ff */
[----:B------:R-:W-:Y:S02]  /*6f50*/  IMAD.MOV.U32 R8, RZ, RZ, 0x192 ;  /* 0x00000192ff087424 */ /* 0x000fe400078e00ff */
[----:B------:R-:W-:Y:S01]  /*6f60*/  IMAD.MOV.U32 R13, RZ, RZ, RZ ;  /* 0x000000ffff0d7224 */ /* 0x000fe200078e00ff */
[----:B------:R-:W5:Y:S01]  /*6f70*/  LDCU.64 UR6, c[0x4][0x78] ;  /* 0x01000f00ff0677ac */ /* 0x000f620008000a00 */
[----:B----4-:R-:W4:Y:S01]  /*6f80*/  LDC.64 R2, c[0x4][R3] ;  /* 0x0100000003027b82 */ /* 0x010f220000000a00 */
[----:B------:R-:W2:Y:S01]  /*6f90*/  LDCU.64 UR4, c[0x4][0x10] ;  /* 0x01000200ff0477ac */ /* 0x000ea20008000a00 */
[----:B---3--:R-:W-:Y:S01]  /*6fa0*/  MOV R5, UR9 ;  /* 0x0000000900057c02 */ /* 0x008fe20008000f00 */
[----:B------:R-:W-:Y:S01]  /*6fb0*/  IMAD.U32 R4, RZ, RZ, UR8 ;  /* 0x00000008ff047e24 */ /* 0x000fe2000f8e00ff */
[----:B-----5:R-:W-:Y:S01]  /*6fc0*/  MOV R7, UR7 ;  /* 0x0000000700077c02 */ /* 0x020fe20008000f00 */
[----:B------:R-:W-:Y:S01]  /*6fd0*/  IMAD.U32 R6, RZ, RZ, UR6 ;  /* 0x00000006ff067e24 */ /* 0x000fe2000f8e00ff */
[----:B--2---:R-:W-:Y:S01]  /*6fe0*/  MOV R11, UR5 ;  /* 0x00000005000b7c02 */ /* 0x004fe20008000f00 */
[----:B------:R-:W-:Y:S02]  /*6ff0*/  IMAD.U32 R10, RZ, RZ, UR4 ;  /* 0x00000004ff0a7e24 */ /* 0x000fe4000f8e00ff */
[----:B------:R-:W-:Y:S07]  /*7000*/  LEPC R20, `(.L_x_114) ;  /* 0x000000001014794e */ /* 0x000fee0000000000 */
[----:B-1--4-:R-:W-:Y:S05]  /*7010*/  CALL.ABS.NOINC R2 ;  /* 0x0000000002007343 */ /* 0x012fea0003c00000 */
.L_x_114:
[----:B------:R-:W-:Y:S05]  /*7020*/  WARPSYNC.ALL ;  /* 0x0000000000007948 */ /* 0x000fea0003800000 */
[----:B------:R-:W-:Y:S01]  /*7030*/  R2UR UR4, R39 ;  /* 0x00000000270472ca */ /* 0x000fe200000e0000 */
[--C-:B-1----:R-:W-:Y:S01]  /*7040*/  HADD2.F32 R40, -RZ, R48.reuse.H0_H0 ;  /* 0x20000030ff287230 */ /* 0x102fe20000004100 */
[----:B------:R-:W-:Y:S01]  /*7050*/  ISETP.NE.AND P6, PT, R98, RZ, PT ;  /* 0x000000ff6200720c */ /* 0x000fe20003fc5270 */
[----:B------:R-:W-:Y:S01]  /*7060*/  HADD2.F32 R43, -RZ, R48.H1_H1 ;  /* 0x30000030ff2b7230 */ /* 0x000fe20000004100 */
[----:B------:R-:W-:Y:S01]  /*7070*/  MOV R52, UR46 ;  /* 0x0000002e00347c02 */ /* 0x000fe20008000f00 */
[----:B------:R-:W-:Y:S01]  /*7080*/  HADD2.F32 R42, -RZ, R49.H1_H1 ;  /* 0x30000031ff2a7230 */ /* 0x000fe20000004100 */
[----:B------:R-:W-:Y:S01]  /*7090*/  MOV R61, UR47 ;  /* 0x0000002f003d7c02 */ /* 0x000fe20008000f00 */
[----:B------:R-:W-:Y:S01]  /*70a0*/  HADD2.F32 R45, -RZ, R51.H0_H0 ;  /* 0x20000033ff2d7230 */ /* 0x000fe20000004100 */
[----:B------:R-:W-:Y:S01]  /*70b0*/  ISETP.NE.AND P0, PT, R95, RZ, PT ;  /* 0x000000ff5f00720c */ /* 0x000fe20003f05270 */
[----:B------:R-:W-:Y:S01]  /*70c0*/  HADD2.F32 R44, -RZ, R75.H1_H1 ;  /* 0x3000004bff2c7230 */ /* 0x000fe20000004100 */
[----:B------:R-:W-:Y:S01]  /*70d0*/  BSSY.RECONVERGENT B0, `(.L_x_115) ;  /* 0x0000088000007945 */ /* 0x000fe20003800200 */
[----:B------:R-:W-:Y:S02]  /*70e0*/  LEA R62, R46, UR44, 0x3 ;  /* 0x0000002c2e3e7c11 */ /* 0x000fe4000f8e18ff */
[----:B----4-:R-:W1:Y:S02]  /*70f0*/  LDTM.x32 R4, tmem[UR4+0x20] ;  /* 0x00002004000479ee */ /* 0x010e6400082c0000 */
[----:B------:R-:W-:Y:S02]  /*7100*/  @P6 LEA R52, R52, UR44, 0x3 ;  /* 0x0000002c34346c11 */ /* 0x000fe4000f8e18ff */
[----:B------:R-:W-:Y:S02]  /*7110*/  @P6 SHF.L.U32 R63, R90, 0x1f, RZ ;  /* 0x0000001f5a3f6819 */ /* 0x000fe400000006ff */
[----:B------:R-:W-:Y:S04]  /*7120*/  @P6 IADD3 R52, PT, PT, R52, 0x70, RZ ;  /* 0x0000007034346810 */ /* 0x000fe80007ffe0ff */
[----:B------:R-:W-:Y:S01]  /*7130*/  @P6 PRMT R61, R61, 0x654, R52 ;  /* 0x000006543d3d6816 */ /* 0x000fe20000000034 */
[C---:B-1----:R-:W-:Y:S01]  /*7140*/  FMUL R0, R38.reuse, R4 ;  /* 0x0000000426007220 */ /* 0x042fe20000400000 */
[C---:B------:R-:W-:Y:S01]  /*7150*/  FMUL R2, R38.reuse, R5 ;  /* 0x0000000526027220 */ /* 0x040fe20000400000 */
[C---:B------:R-:W-:Y:S01]  /*7160*/  FMUL R3, R38.reuse, R6 ;  /* 0x0000000626037220 */ /* 0x040fe20000400000 */
[C---:B------:R-:W-:Y:S01]  /*7170*/  FMUL R7, R38.reuse, R7 ;  /* 0x0000000726077220 */ /* 0x040fe20000400000 */
[C---:B------:R-:W-:Y:S01]  /*7180*/  FFMA R0, R41.reuse, R40, R0 ;  /* 0x0000002829007223 */ /* 0x040fe20000000000 */
[----:B------:R-:W-:Y:S02]  /*7190*/  HADD2.F32 R40, -RZ, R49.H0_H0 ;  /* 0x20000031ff287230 */ /* 0x000fe40000004100 */
[C---:B------:R-:W-:Y:S01]  /*71a0*/  FFMA R2, R41.reuse, R43, R2 ;  /* 0x0000002b29027223 */ /* 0x040fe20000000002 */
[--C-:B------:R-:W-:Y:S02]  /*71b0*/  HADD2.F32 R43, -RZ, R50.reuse.H0_H0 ;  /* 0x20000032ff2b7230 */ /* 0x100fe40000004100 */
[C---:B------:R-:W-:Y:S01]  /*71c0*/  FMUL R4, R38.reuse, R8 ;  /* 0x0000000826047220 */ /* 0x040fe20000400000 */
[----:B------:R-:W-:Y:S01]  /*71d0*/  FMUL R5, R38, R9 ;  /* 0x0000000926057220 */ /* 0x000fe20000400000 */
[C---:B------:R-:W-:Y:S01]  /*71e0*/  FFMA R3, R41.reuse, R40, R3 ;  /* 0x0000002829037223 */ /* 0x040fe20000000003 */
[----:B------:R-:W-:Y:S01]  /*71f0*/  HADD2.F32 R40, -RZ, R50.H1_H1 ;  /* 0x30000032ff287230 */ /* 0x000fe20000004100 */
[----:B------:R-:W-:Y:S01]  /*7200*/  F2FP.F16.F32.PACK_AB R52, R2, R0 ;  /* 0x000000000234723e */ /* 0x000fe200000000ff */
[C---:B------:R-:W-:Y:S01]  /*7210*/  FFMA R7, R41.reuse, R42, R7 ;  /* 0x0000002a29077223 */ /* 0x040fe20000000007 */
[C---:B------:R-:W-:Y:S01]  /*7220*/  FFMA R4, R41.reuse, R43, R4 ;  /* 0x0000002b29047223 */ /* 0x040fe20000000004 */
[C---:B------:R-:W-:Y:S01]  /*7230*/  FMUL R6, R38.reuse, R10 ;  /* 0x0000000a26067220 */ /* 0x040fe20000400000 */
[----:B------:R-:W-:Y:S02]  /*7240*/  HADD2.F32 R42, -RZ, R51.H1_H1 ;  /* 0x30000033ff2a7230 */ /* 0x000fe40000004100 */
[----:B------:R-:W-:Y:S01]  /*7250*/  FFMA R5, R41, R40, R5 ;  /* 0x0000002829057223 */ /* 0x000fe20000000005 */
[----:B------:R-:W-:Y:S01]  /*7260*/  F2FP.F16.F32.PACK_AB R53, R7, R3 ;  /* 0x000000030735723e */ /* 0x000fe200000000ff */
[----:B------:R-:W-:Y:S01]  /*7270*/  FFMA R6, R41, R45, R6 ;  /* 0x0000002d29067223 */ /* 0x000fe20000000006 */
[C---:B------:R-:W-:Y:S01]  /*7280*/  FMUL R11, R38.reuse, R11 ;  /* 0x0000000b260b7220 */ /* 0x040fe20000400000 */
[--C-:B------:R-:W-:Y:S01]  /*7290*/  HADD2.F32 R40, -RZ, R56.reuse.H0_H0 ;  /* 0x20000038ff287230 */ /* 0x100fe20000004100 */
[----:B------:R-:W-:Y:S01]  /*72a0*/  F2FP.F16.F32.PACK_AB R54, R5, R4 ;  /* 0x000000040536723e */ /* 0x000fe200000000ff */
[C---:B------:R-:W-:Y:S01]  /*72b0*/  FMUL R8, R38.reuse, R12 ;  /* 0x0000000c26087220 */ /* 0x040fe20000400000 */
[C---:B------:R-:W-:Y:S01]  /*72c0*/  FFMA R11, R41.reuse, R42, R11 ;  /* 0x0000002a290b7223 */ /* 0x040fe2000000000b */
[----:B------:R-:W-:Y:S02]  /*72d0*/  HADD2.F32 R42, -RZ, R56.H1_H1 ;  /* 0x30000038ff2a7230 */ /* 0x000fe40000004100 */
[C---:B------:R-:W-:Y:S01]  /*72e0*/  FMUL R9, R38.reuse, R13 ;  /* 0x0000000d26097220 */ /* 0x040fe20000400000 */
[--C-:B------:R-:W-:Y:S02]  /*72f0*/  HADD2.F32 R43, -RZ, R57.reuse.H0_H0 ;  /* 0x20000039ff2b7230 */ /* 0x100fe40000004100 */
[----:B------:R-:W-:Y:S01]  /*7300*/  FFMA R8, R41, R40, R8 ;  /* 0x0000002829087223 */ /* 0x000fe20000000008 */
[----:B------:R-:W-:Y:S01]  /*7310*/  F2FP.F16.F32.PACK_AB R55, R11, R6 ;  /* 0x000000060b37723e */ /* 0x000fe200000000ff */
[----:B------:R-:W-:Y:S01]  /*7320*/  FFMA R9, R41, R42, R9 ;  /* 0x0000002a29097223 */ /* 0x000fe20000000009 */
[C---:B------:R-:W-:Y:S01]  /*7330*/  FMUL R10, R38.reuse, R14 ;  /* 0x0000000e260a7220 */ /* 0x040fe20000400000 */
[----:B------:R-:W-:Y:S02]  /*7340*/  HADD2.F32 R40, -RZ, R57.H1_H1 ;  /* 0x30000039ff287230 */ /* 0x000fe40000004100 */
[C---:B------:R-:W-:Y:S01]  /*7350*/  FMUL R15, R38.reuse, R15 ;  /* 0x0000000f260f7220 */ /* 0x040fe20000400000 */
[----:B------:R1:W-:Y:S01]  /*7360*/  STS.128 [R93+0x2000], R52 ;  /* 0x002000345d007388 */ /* 0x0003e20000000c00 */
[----:B------:R-:W-:Y:S01]  /*7370*/  F2FP.F16.F32.PACK_AB R68, R9, R8 ;  /* 0x000000080944723e */ /* 0x000fe200000000ff */
[C---:B------:R-:W-:Y:S01]  /*7380*/  FFMA R10, R41.reuse, R43, R10 ;  /* 0x0000002b290a7223 */ /* 0x040fe2000000000a */
[--C-:B------:R-:W-:Y:S02]  /*7390*/  HADD2.F32 R43, -RZ, R58.reuse.H0_H0 ;  /* 0x2000003aff2b7230 */ /* 0x100fe40000004100 */
        /* <DEDUP_REMOVED lines=11> */
[--C-:B------:R-:W-:Y:S02]  /*7450*/  HADD2.F32 R43, -RZ, R64.reuse.H0_H0 ;  /* 0x20000040ff2b7230 */ /* 0x100fe40000004100 */
[C---:B------:R-:W-:Y:S01]  /*7460*/  FFMA R14, R41.reuse, R45, R14 ;  /* 0x0000002d290e7223 */ /* 0x040fe2000000000e */
[C---:B------:R-:W-:Y:S01]  /*7470*/  FMUL R16, R38.reuse, R20 ;  /* 0x0000001426107220 */ /* 0x040fe20000400000 */
        /* <DEDUP_REMOVED lines=17> */
[C---:B------:R-:W-:Y:S01]  /*7590*/  FFMA R20, R41.reuse, R40, R20 ;  /* 0x0000002829147223 */ /* 0x040fe20000000014 */
[C---:B------:R-:W-:Y:S01]  /*75a0*/  FFMA R21, R41.reuse, R42, R21 ;  /* 0x0000002a29157223 */ /* 0x040fe20000000015 */
[----:B------:R-:W-:Y:S02]  /*75b0*/  HADD2.F32 R40, -RZ, R67.H1_H1 ;  /* 0x30000043ff287230 */ /* 0x000fe40000004100 */
[----:B------:R-:W-:Y:S01]  /*75c0*/  FFMA R22, R41, R43, R22 ;  /* 0x0000002b29167223 */ /* 0x000fe20000000016 */
[C---:B------:R-:W-:Y:S01]  /*75d0*/  FMUL R27, R38.reuse, R27 ;  /* 0x0000001b261b7220 */ /* 0x040fe20000400000 */
[--C-:B------:R-:W-:Y:S02]  /*75e0*/  HADD2.F32 R43, -RZ, R72.reuse.H0_H0 ;  /* 0x20000048ff2b7230 */ /* 0x100fe40000004100 */
[C---:B------:R-:W-:Y:S01]  /*75f0*/  FMUL R24, R38.reuse, R28 ;  /* 0x0000001c26187220 */ /* 0x040fe20000400000 */
[----:B------:R-:W-:Y:S02]  /*7600*/  HADD2.F32 R42, -RZ, R72.H1_H1 ;  /* 0x30000048ff2a7230 */ /* 0x000fe40000004100 */
[C---:B------:R-:W-:Y:S01]  /*7610*/  FMUL R25, R38.reuse, R29 ;  /* 0x0000001d26197220 */ /* 0x040fe20000400000 */
[--C-:B------:R-:W-:Y:S01]  /*7620*/  HADD2.F32 R45, -RZ, R73.reuse.H0_H0 ;  /* 0x20000049ff2d7230 */ /* 0x100fe20000004100 */
[----:B------:R-:W-:Y:S01]  /*7630*/  F2FP.F16.F32.PACK_AB R70, R13, R12 ;  /* 0x0000000c0d46723e */ /* 0x000fe200000000ff */
[C---:B------:R-:W-:Y:S01]  /*7640*/  FMUL R26, R38.reuse, R30 ;  /* 0x0000001e261a7220 */ /* 0x040fe20000400000 */
[----:B------:R-:W-:Y:S01]  /*7650*/  F2FP.F16.F32.PACK_AB R71, R19, R14 ;  /* 0x0000000e1347723e */ /* 0x000fe200000000ff */
[C---:B------:R-:W-:Y:S01]  /*7660*/  FFMA R27, R41.reuse, R40, R27 ;  /* 0x00000028291b7223 */ /* 0x040fe2000000001b */
[C---:B------:R-:W-:Y:S01]  /*7670*/  FFMA R24, R41.reuse, R43, R24 ;  /* 0x0000002b29187223 */ /* 0x040fe20000000018 */
[----:B------:R-:W-:Y:S02]  /*7680*/  HADD2.F32 R40, -RZ, R73.H1_H1 ;  /* 0x30000049ff287230 */ /* 0x000fe40000004100 */
[C---:B------:R-:W-:Y:S01]  /*7690*/  FFMA R25, R41.reuse, R42, R25 ;  /* 0x0000002a29197223 */ /* 0x040fe20000000019 */
[----:B------:R1:W-:Y:S01]  /*76a0*/  STS.128 [R92+0x2010], R68 ;  /* 0x002010445c007388 */ /* 0x0003e20000000c00 */
[C---:B------:R-:W-:Y:S01]  /*76b0*/  FMUL R31, R38.reuse, R31 ;  /* 0x0000001f261f7220 */ /* 0x040fe20000400000 */
[--C-:B------:R-:W-:Y:S02]  /*76c0*/  HADD2.F32 R43, -RZ, R74.reuse.H0_H0 ;  /* 0x2000004aff2b7230 */ /* 0x100fe40000004100 */
[C---:B------:R-:W-:Y:S01]  /*76d0*/  FFMA R26, R41.reuse, R45, R26 ;  /* 0x0000002d291a7223 */ /* 0x040fe2000000001a */
        /* <DEDUP_REMOVED lines=30> */
[----:B------:R-:W-:Y:S02]  /*78c0*/  UIADD3 UR9, UPT, UPT, UR49, 0x20, URZ ;  /* 0x0000002031097890 */ /* 0x000fe4000fffe0ff */
[----:B------:R-:W-:Y:S01]  /*78d0*/  UIADD3 UR8, UPT, UPT, UR44, 0x2200, URZ ;  /* 0x000022002c087890 */ /* 0x000fe2000fffe0ff */
[----:B------:R-:W-:Y:S01]  /*78e0*/  UMOV UR10, UR50 ;  /* 0x00000032000a7c82 */ /* 0x000fe20008000000 */
[----:B------:R-:W-:Y:S01]  /*78f0*/  UMOV UR11, UR36 ;  /* 0x00000024000b7c82 */ /* 0x000fe20008000000 */
[----:B---3--:R-:W-:Y:S04]  /*7900*/  UIADD3 UR4, UP0, UPT, UR6, 0x680, URZ ;  /* 0x0000068006047890 */ /* 0x008fe8000ff1e0ff */
[----:B------:R-:W-:Y:S09]  /*7910*/  UIADD3.X UR5, UPT, UPT, URZ, UR7, URZ, UP0, !UPT ;  /* 0x00000007ff057290 */ /* 0x000ff200087fe4ff */
[----:B------:R3:W-:Y:S01]  /*7920*/  UTMASTG.3D [UR8], [UR4] ;  /* 0x00000008040073b5 */ /* 0x0007e20008010000 */
[----:B------:R0:W-:Y:S01]  /*7930*/  UTMACMDFLUSH ;  /* 0x00000000000079b7 */ /* 0x0001e20000000000 */
[----:B---3--:R-:W-:Y:S04]  /*7940*/  DEPBAR.LE SB0, 0x1 ;  /* 0x000080400000791a */ /* 0x008fe80000000000 */
.L_x_116:
[----:B------:R-:W-:Y:S05]  /*7950*/  BSYNC.RECONVERGENT B0 ;  /* 0x0000000000007941 */ /* 0x000fea0003800200 */
.L_x_115:
[----:B------:R-:W-:Y:S01]  /*7960*/  BAR.SYNC.DEFER_BLOCKING 0x1, 0x80 ;  /* 0x0042000000007b1d */ /* 0x000fe20000010000 */
[----:B------:R-:W-:Y:S04]  /*7970*/  UIADD3 UR4, UPT, UPT, UR46, 0x1, URZ ;  /* 0x000000012e047890 */ /* 0x000fe8000fffe0ff */
[----:B------:R-:W-:Y:S04]  /*7980*/  UISETP.NE.AND UP0, UPT, UR4, 0x4, UPT ;  /* 0x000000040400788c */ /* 0x000fe8000bf05270 */
[----:B------:R-:W-:Y:S01]  /*7990*/  USEL UR45, UR4, URZ, UP0 ;  /* 0x000000ff042d7287 */ /* 0x000fe20008000000 */
[----:B------:R3:W-:Y:S01]  /*79a0*/  @P6 SYNCS.ARRIVE.TRANS64.RED.A1T0 RZ, [R61+URZ], RZ ;  /* 0x000000ff3dff69a7 */ /* 0x0007e200081004ff */
[----:B------:R-:W-:Y:S01]  /*79b0*/  BSSY B1, `(.L_x_117) ;  /* 0x0000017000017945 */ /* 0x000fe20003800000 */
[----:B------:R-:W4:Y:S02]  /*79c0*/  @P6 SYNCS.PHASECHK.TRANS64.TRYWAIT P0, [R62+URZ+0x50], R63 ;  /* 0x0000503f3e0065a7 */ /* 0x000f2400080011ff */
[----:B----4-:R-:W-:Y:S01]  /*79d0*/  @P6 SEL R47, RZ, 0x1, !P0 ;  /* 0x00000001ff2f6807 */ /* 0x010fe20004000000 */
[----:B---3--:R-:W-:Y:S06]  /*79e0*/  @!P6 BRA `(.L_x_118) ;  /* 0x00000000004ce947 */ /* 0x008fec0003800000 */
        /* <DEDUP_REMOVED lines=9> */
[----:B------:R-:W-:Y:S04]  /*7a80*/  SHF.L.U32 R5, R90, 0x1f, RZ ;  /* 0x0000001f5a057819 */ /* 0x000fe800000006ff */
[----:B------:R-:W3:Y:S02]  /*7a90*/  SYNCS.PHASECHK.TRANS64.TRYWAIT P0, [R62+URZ+0x50], R5 ;  /* 0x000050053e0075a7 */ /* 0x000ee400080011ff */
[----:B---3--:R-:W-:Y:S05]  /*7aa0*/  @!P0 BRA `(.L_x_121) ;  /* 0x00000024008c8947 */ /* 0x008fea0003800000 */
.L_x_120:
[----:B------:R-:W-:Y:S05]  /*7ab0*/  BSYNC B0 ;  /* 0x0000000000007941 */ /* 0x000fea0003800000 */
.L_x_119:
[----:B------:R-:W-:Y:S02]  /*7ac0*/  ISETP.NE.AND P0, PT, R60, RZ, PT ;  /* 0x000000ff3c00720c */ /* 0x000fe40003f05270 */
[----:B------:R-:W-:Y:S11]  /*7ad0*/  IADD3 R46, PT, PT, R46, 0x1, RZ ;  /* 0x000000012e2e7810 */ /* 0x000ff60007ffe0ff */
[----:B------:R4:W1:Y:S04]  /*7ae0*/  @P0 LDS.128 R48, [R4] ;  /* 0x0000000004300984 */ /* 0x0008680000000c00 */
[----:B------:R4:W1:Y:S04]  /*7af0*/  @P0 LDS.128 R56, [R3+0x10] ;  /* 0x0000100003380984 */ /* 0x0008680000000c00 */
[----:B------:R4:W1:Y:S04]  /*7b00*/  @P0 LDS.128 R64, [R2+0x20] ;  /* 0x0000200002400984 */ /* 0x0008680000000c00 */
[----:B------:R4:W1:Y:S02]  /*7b10*/  @P0 LDS.128 R72, [R0+0x30] ;  /* 0x0000300000480984 */ /* 0x0008640000000c00 */
.L_x_118:
[----:B------:R-:W-:Y:S05]  /*7b20*/  BSYNC B1 ;  /* 0x0000000000017941 */ /* 0x000fea0003800000 */
.L_x_117:
[----:B----4-:R-:W-:Y:S05]  /*7b30*/  VIADD R0, R39, 0x40 ;  /* 0x0000004027007836 */ /* 0x010fea0000000000 */
        /* <DEDUP_REMOVED lines=9> */
[----:B------:R-:W4:Y:S01]  /*7bd0*/  LDCU.64 UR6, c[0x4][0x78] ;  /* 0x01000f00ff0677ac */ /* 0x000f220008000a00 */
[----:B------:R-:W1:Y:S01]  /*7be0*/  LDC.64 R2, c[0x4][R3] ;  /* 0x0100000003027b82 */ /* 0x000e620000000a00 */
[----:B------:R-:W5:Y:S01]  /*7bf0*/  LDCU.64 UR4, c[0x4][0x10] ;  /* 0x01000200ff0477ac */ /* 0x000f620008000a00 */
[----:B---3--:R-:W-:Y:S01]  /*7c00*/  MOV R5, UR9 ;  /* 0x0000000900057c02 */ /* 0x008fe20008000f00 */
[----:B------:R-:W-:Y:S01]  /*7c10*/  IMAD.U32 R4, RZ, RZ, UR8 ;  /* 0x00000008ff047e24 */ /* 0x000fe2000f8e00ff */
[----:B----4-:R-:W-:Y:S01]  /*7c20*/  MOV R7, UR7 ;  /* 0x0000000700077c02 */ /* 0x010fe20008000f00 */
[----:B------:R-:W-:Y:S01]  /*7c30*/  IMAD.U32 R6, RZ, RZ, UR6 ;  /* 0x00000006ff067e24 */ /* 0x000fe2000f8e00ff */
[----:B-----5:R-:W-:Y:S01]  /*7c40*/  MOV R11, UR5 ;  /* 0x00000005000b7c02 */ /* 0x020fe20008000f00 */
[----:B------:R-:W-:Y:S02]  /*7c50*/  IMAD.U32 R10, RZ, RZ, UR4 ;  /* 0x00000004ff0a7e24 */ /* 0x000fe4000f8e00ff */
[----:B------:R-:W-:Y:S07]  /*7c60*/  LEPC R20, `(.L_x_122) ;  /* 0x000000001014794e */ /* 0x000fee0000000000 */
[----:B-12---:R-:W-:Y:S05]  /*7c70*/  CALL.ABS.NOINC R2 ;  /* 0x0000000002007343 */ /* 0x006fea0003c00000 */
.L_x_122:
        /* <DEDUP_REMOVED lines=12> */
[----:B---3--:R-:W-:Y:S02]  /*7d40*/  LEA R62, R46, UR44, 0x3 ;  /* 0x0000002c2e3e7c11 */ /* 0x008fe4000f8e18ff */
[----:B------:R-:W1:Y:S02]  /*7d50*/  LDTM.x32 R4, tmem[UR4+0x40] ;  /* 0x00004004000479ee */ /* 0x000e6400082c0000 */
        /* <DEDUP_REMOVED lines=133> */
.L_x_124:
[----:B------:R-:W-:Y:S05]  /*85b0*/  BSYNC.RECONVERGENT B0 ;  /* 0x0000000000007941 */ /* 0x000fea0003800200 */
.L_x_123:
        /* <DEDUP_REMOVED lines=21> */
.L_x_128:
[----:B------:R-:W-:Y:S05]  /*8710*/  BSYNC B0 ;  /* 0x0000000000007941 */ /* 0x000fea0003800000 */
.L_x_127:
[----:B------:R-:W-:Y:S11]  /*8720*/  ISETP.NE.AND P0, PT, R60, RZ, PT ;  /* 0x000000ff3c00720c */ /* 0x000ff60003f05270 */
[----:B------:R-:W-:Y:S02]  /*8730*/  @!UPT UIADD3 URZ, UPT, UPT, URZ, URZ, URZ ;  /* 0x000000fffffff290 */ /* 0x000fe4000fffe0ff */
[----:B------:R4:W1:Y:S04]  /*8740*/  @P0 LDS.128 R48, [R3] ;  /* 0x0000000003300984 */ /* 0x0008680000000c00 */
[----:B------:R4:W1:Y:S04]  /*8750*/  @P0 LDS.128 R56, [R2+0x10] ;  /* 0x0000100002380984 */ /* 0x0008680000000c00 */
[----:B------:R4:W1:Y:S04]  /*8760*/  @P0 LDS.128 R64, [R0+0x20] ;  /* 0x0000200000400984 */ /* 0x0008680000000c00 */
[----:B------:R4:W1:Y:S02]  /*8770*/  @P0 LDS.128 R72, [R46+0x30] ;  /* 0x000030002e480984 */ /* 0x0008640000000c00 */
.L_x_126:
[----:B------:R-:W-:Y:S05]  /*8780*/  BSYNC B1 ;  /* 0x0000000000017941 */ /* 0x000fea0003800000 */
.L_x_125:
        /* <DEDUP_REMOVED lines=21> */
.L_x_130:
[----:B------:R-:W-:Y:S01]  /*88e0*/  ISETP.NE.AND P0, PT, R95, RZ, PT ;  /* 0x000000ff5f00720c */ /* 0x000fe20003f05270 */
[----:B------:R-:W-:Y:S05]  /*88f0*/  WARPSYNC.ALL ;  /* 0x0000000000007948 */ /* 0x000fea0003800000 */
[----:B------:R-:W-:Y:S01]  /*8900*/  R2UR UR4, R39 ;  /* 0x00000000270472ca */ /* 0x000fe200000e0000 */
[--C-:B-1----:R-:W-:Y:S01]  /*8910*/  HADD2.F32 R40, -RZ, R48.reuse.H0_H0 ;  /* 0x20000030ff287230 */ /* 0x102fe20000004100 */
[----:B------:R-:W-:Y:S01]  /*8920*/  R2UR UR5, R99 ;  /* 0x00000000630572ca */ /* 0x000fe200000e0000 */
[----:B------:R-:W-:Y:S01]  /*8930*/  HADD2.F32 R42, -RZ, R48.H1_H1 ;  /* 0x30000030ff2a7230 */ /* 0x000fe20000004100 */
[----:B------:R-:W-:Y:S01]  /*8940*/  BSSY.RECONVERGENT B0, `(.L_x_131) ;  /* 0x000008a000007945 */ /* 0x000fe20003800200 */
[--C-:B------:R-:W-:Y:S02]  /*8950*/  HADD2.F32 R43, -RZ, R49.reuse.H0_H0 ;  /* 0x20000031ff2b7230 */ /* 0x100fe40000004100 */
[----:B------:R-:W-:Y:S02]  /*8960*/  HADD2.F32 R44, -RZ, R49.H1_H1 ;  /* 0x30000031ff2c7230 */ /* 0x000fe40000004100 */
[--C-:B------:R-:W-:Y:S02]  /*8970*/  HADD2.F32 R45, -RZ, R50.reuse.H0_H0 ;  /* 0x20000032ff2d7230 */ /* 0x100fe40000004100 */
[----:B------:R-:W-:Y:S02]  /*8980*/  HADD2.F32 R46, -RZ, R50.H1_H1 ;  /* 0x30000032ff2e7230 */ /* 0x000fe40000004100 */
[----:B---3--:R-:W1:Y:S01]  /*8990*/  LDTM.x32 R4, tmem[UR4+0x60] ;  /* 0x00006004000479ee */ /* 0x008e6200082c0000 */
[----:B------:R-:W-:Y:S01]  /*89a0*/  NOP ;  /* 0x0000000000007918 */ /* 0x000fe20000000000 */
[----:B------:R-:W-:Y:S01]  /*89b0*/  UIADD3 UR4, UPT, UPT, UR5, 0xe0, URZ ;  /* 0x000000e005047890 */ /* 0x000fe2000fffe0ff */
[--C-:B------:R-:W-:Y:S02]  /*89c0*/  HADD2.F32 R47, -RZ, R51.reuse.H0_H0 ;  /* 0x20000033ff2f7230 */ /* 0x100fe40000004100 */
[----:B------:R-:W-:Y:S01]  /*89d0*/  HADD2.F32 R49, -RZ, R51.H1_H1 ;  /* 0x30000033ff317230 */ /* 0x000fe20000004100 */
[----:B------:R-:W-:Y:S01]  /*89e0*/  UPRMT UR4, UR47, 0x654, UR4 ;  /* 0x000006542f047896 */ /* 0x000fe20008000004 */
[--C-:B------:R-:W-:Y:S02]  /*89f0*/  HADD2.F32 R48, -RZ, R56.reuse.H0_H0 ;  /* 0x20000038ff307230 */ /* 0x100fe40000004100 */
[----:B------:R-:W-:Y:S02]  /*8a00*/  HADD2.F32 R51, -RZ, R56.H1_H1 ;  /* 0x30000038ff337230 */ /* 0x000fe40000004100 */
[--C-:B------:R-:W-:Y:S02]  /*8a10*/  HADD2.F32 R50, -RZ, R57.reuse.H0_H0 ;  /* 0x20000039ff327230 */ /* 0x100fe40000004100 */
[----:B------:R-:W-:Y:S02]  /*8a20*/  HADD2.F32 R52, -RZ, R57.H1_H1 ;  /* 0x30000039ff347230 */ /* 0x000fe40000004100 */
[----:B-1----:R-:W-:Y:S01]  /*8a30*/  SYNCS.ARRIVE.TRANS64.RED.A1T0 RZ, [UR4], RZ ;  /* 0x000000ffffff79a7 */ /* 0x002fe20008100404 */
[--C-:B------:R-:W-:Y:S02]  /*8a40*/  HADD2.F32 R53, -RZ, R58.reuse.H0_H0 ;  /* 0x2000003aff357230 */ /* 0x100fe40000004100 */
[----:B------:R-:W-:Y:S02]  /*8a50*/  HADD2.F32 R54, -RZ, R58.H1_H1 ;  /* 0x3000003aff367230 */ /* 0x000fe40000004100 */
[--C-:B------:R-:W-:Y:S02]  /*8a60*/  HADD2.F32 R55, -RZ, R59.reuse.H0_H0 ;  /* 0x2000003bff377230 */ /* 0x100fe40000004100 */
[----:B------:R-:W-:Y:S02]  /*8a70*/  HADD2.F32 R56, -RZ, R59.H1_H1 ;  /* 0x3000003bff387230 */ /* 0x000fe40000004100 */
[C---:B------:R-:W-:Y:S01]  /*8a80*/  FMUL R4, R38.reuse, R4 ;  /* 0x0000000426047220 */ /* 0x040fe20000400000 */
[C---:B------:R-:W-:Y:S01]  /*8a90*/  FMUL R5, R38.reuse, R5 ;  /* 0x0000000526057220 */ /* 0x040fe20000400000 */
[C---:B------:R-:W-:Y:S01]  /*8aa0*/  FMUL R6, R38.reuse, R6 ;  /* 0x0000000626067220 */ /* 0x040fe20000400000 */
[C---:B------:R-:W-:Y:S01]  /*8ab0*/  FMUL R7, R38.reuse, R7 ;  /* 0x0000000726077220 */ /* 0x040fe20000400000 */
[C---:B------:R-:W-:Y:S01]  /*8ac0*/  FFMA R4, R41.reuse, R40, R4 ;  /* 0x0000002829047223 */ /* 0x040fe20000000004 */
[C---:B------:R-:W-:Y:S01]  /*8ad0*/  FFMA R5, R41.reuse, R42, R5 ;  /* 0x0000002a29057223 */ /* 0x040fe20000000005 */
[C---:B------:R-:W-:Y:S01]  /*8ae0*/  FFMA R6, R41.reuse, R43, R6 ;  /* 0x0000002b29067223 */ /* 0x040fe20000000006 */
[----:B------:R-:W-:Y:S01]  /*8af0*/  FFMA R7, R41, R44, R7 ;  /* 0x0000002c29077223 */ /* 0x000fe20000000007 */
[C---:B------:R-:W-:Y:S01]  /*8b00*/  FMUL R8, R38.reuse, R8 ;  /* 0x0000000826087220 */ /* 0x040fe20000400000 */
[C---:B------:R-:W-:Y:S01]  /*8b10*/  FMUL R9, R38.reuse, R9 ;  /* 0x0000000926097220 */ /* 0x040fe20000400000 */
[----:B------:R-:W-:Y:S01]  /*8b20*/  F2FP.F16.F32.PACK_AB R100, R5, R4 ;  /* 0x000000040564723e */ /* 0x000fe200000000ff */
[C---:B------:R-:W-:Y:S01]  /*8b30*/  FMUL R0, R38.reuse, R10 ;  /* 0x0000000a26007220 */ /* 0x040fe20000400000 */
[----:B------:R-:W-:Y:S01]  /*8b40*/  F2FP.F16.F32.PACK_AB R101, R7, R6 ;  /* 0x000000060765723e */ /* 0x000fe200000000ff */
[C---:B------:R-:W-:Y:S01]  /*8b50*/  FFMA R8, R41.reuse, R45, R8 ;  /* 0x0000002d29087223 */ /* 0x040fe20000000008 */
[C---:B------:R-:W-:Y:S01]  /*8b60*/  FFMA R9, R41.reuse, R46, R9 ;  /* 0x0000002e29097223 */ /* 0x040fe20000000009 */
[----:B------:R-:W-:Y:S01]  /*8b70*/  FFMA R0, R41, R47, R0 ;  /* 0x0000002f29007223 */ /* 0x000fe20000000000 */
[C---:B------:R-:W-:Y:S01]  /*8b80*/  FMUL R2, R38.reuse, R11 ;  /* 0x0000000b26027220 */ /* 0x040fe20000400000 */
[C---:B------:R-:W-:Y:S01]  /*8b90*/  FMUL R3, R38.reuse, R12 ;  /* 0x0000000c26037220 */ /* 0x040fe20000400000 */
[C---:B------:R-:W-:Y:S01]  /*8ba0*/  FMUL R10, R38.reuse, R13 ;  /* 0x0000000d260a7220 */ /* 0x040fe20000400000 */
[----:B------:R-:W-:Y:S01]  /*8bb0*/  F2FP.F16.F32.PACK_AB R102, R9, R8 ;  /* 0x000000080966723e */ /* 0x000fe200000000ff */
[C---:B------:R-:W-:Y:S01]  /*8bc0*/  FFMA R2, R41.reuse, R49, R2 ;  /* 0x0000003129027223 */ /* 0x040fe20000000002 */
[C---:B------:R-:W-:Y:S01]  /*8bd0*/  FFMA R3, R41.reuse, R48, R3 ;  /* 0x0000003029037223 */ /* 0x040fe20000000003 */
[C---:B------:R-:W-:Y:S01]  /*8be0*/  FFMA R10, R41.reuse, R51, R10 ;  /* 0x00000033290a7223 */ /* 0x040fe2000000000a */
[C---:B------:R-:W-:Y:S01]  /*8bf0*/  FMUL R11, R38.reuse, R14 ;  /* 0x0000000e260b7220 */ /* 0x040fe20000400000 */
[C---:B------:R-:W-:Y:S01]  /*8c00*/  FMUL R15, R38.reuse, R15 ;  /* 0x0000000f260f7220 */ /* 0x040fe20000400000 */
[C---:B------:R-:W-:Y:S01]  /*8c10*/  FMUL R12, R38.reuse, R16 ;  /* 0x00000010260c7220 */ /* 0x040fe20000400000 */
[C---:B------:R-:W-:Y:S01]  /*8c20*/  FMUL R13, R38.reuse, R17 ;  /* 0x00000011260d7220 */ /* 0x040fe20000400000 */
[C---:B------:R-:W-:Y:S01]  /*8c30*/  FFMA R11, R41.reuse, R50, R11 ;  /* 0x00000032290b7223 */ /* 0x040fe2000000000b */
[C---:B------:R-:W-:Y:S01]  /*8c40*/  FMUL R14, R38.reuse, R18 ;  /* 0x00000012260e7220 */ /* 0x040fe20000400000 */
[C---:B------:R-:W-:Y:S01]  /*8c50*/  FFMA R15, R41.reuse, R52, R15 ;  /* 0x00000034290f7223 */ /* 0x040fe2000000000f */
[--C-:B------:R-:W-:Y:S02]  /*8c60*/  HADD2.F32 R57, -RZ, R64.reuse.H0_H0 ;  /* 0x20000040ff397230 */ /* 0x100fe40000004100 */
[----:B------:R-:W-:Y:S01]  /*8c70*/  FMUL R19, R38, R19 ;  /* 0x0000001326137220 */ /* 0x000fe20000400000 */
[----:B------:R-:W-:Y:S01]  /*8c80*/  F2FP.F16.F32.PACK_AB R103, R2, R0 ;  /* 0x000000000267723e */ /* 0x000fe200000000ff */
[C---:B------:R-:W-:Y:S01]  /*8c90*/  FFMA R12, R41.reuse, R53, R12 ;  /* 0x00000035290c7223 */ /* 0x040fe2000000000c */
[----:B------:R-:W-:Y:S02]  /*8ca0*/  HADD2.F32 R58, -RZ, R64.H1_H1 ;  /* 0x30000040ff3a7230 */ /* 0x000fe40000004100 */
[C---:B------:R-:W-:Y:S01]  /*8cb0*/  FMUL R16, R38.reuse, R20 ;  /* 0x0000001426107220 */ /* 0x040fe20000400000 */
[C---:B------:R-:W-:Y:S01]  /*8cc0*/  FFMA R13, R41.reuse, R54, R13 ;  /* 0x00000036290d7223 */ /* 0x040fe2000000000d */
[----:B------:R1:W-:Y:S01]  /*8cd0*/  STS.128 [R93+0x6000], R100 ;  /* 0x006000645d007388 */ /* 0x0003e20000000c00 */
[--C-:B------:R-:W-:Y:S02]  /*8ce0*/  HADD2.F32 R59, -RZ, R65.reuse.H0_H0 ;  /* 0x20000041ff3b7230 */ /* 0x100fe40000004100 */
[C---:B------:R-:W-:Y:S01]  /*8cf0*/  FMUL R17, R38.reuse, R21 ;  /* 0x0000001526117220 */ /* 0x040fe20000400000 */
[C---:B------:R-:W-:Y:S01]  /*8d00*/  FFMA R14, R41.reuse, R55, R14 ;  /* 0x00000037290e7223 */ /* 0x040fe2000000000e */
[----:B------:R-:W-:Y:S02]  /*8d10*/  HADD2.F32 R60, -RZ, R65.H1_H1 ;  /* 0x30000041ff3c7230 */ /* 0x000fe40000004100 */
[C---:B------:R-:W-:Y:S01]  /*8d20*/  FMUL R18, R38.reuse, R22 ;  /* 0x0000001626127220 */ /* 0x040fe20000400000 */
[C---:B------:R-:W-:Y:S01]  /*8d30*/  FFMA R19, R41.reuse, R56, R19 ;  /* 0x0000003829137223 */ /* 0x040fe20000000013 */
        /* <DEDUP_REMOVED lines=13> */
[----:B------:R-:W-:Y:S01]  /*8e10*/  FMUL R27, R38, R27 ;  /* 0x0000001b261b7220 */ /* 0x000fe20000400000 */
[----:B------:R-:W-:Y:S01]  /*8e20*/  F2FP.F16.F32.PACK_AB R104, R10, R3 ;  /* 0x000000030a68723e */ /* 0x000fe200000000ff */
[----:B------:R-:W-:Y:S01]  /*8e30*/  FFMA R20, R41, R61, R20 ;  /* 0x0000003d29147223 */ /* 0x000fe20000000014 */
[----:B------:R-:W-:Y:S01]  /*8e40*/  F2FP.F16.F32.PACK_AB R105, R15, R11 ;  /* 0x0000000b0f69723e */ /* 0x000fe200000000ff */
[----:B------:R-:W-:Y:S01]  /*8e50*/  HADD2.F32 R66, -RZ, R72.H1_H1 ;  /* 0x30000048ff427230 */ /* 0x000fe20000004100 */
[----:B------:R-:W-:Y:S01]  /*8e60*/  F2FP.F16.F32.PACK_AB R106, R13, R12 ;  /* 0x0000000c0d6a723e */ /* 0x000fe200000000ff */
[C---:B------:R-:W-:Y:S01]  /*8e70*/  FMUL R24, R38.reuse, R28 ;  /* 0x0000001c26187220 */ /* 0x040fe20000400000 */
[----:B------:R-:W-:Y:S01]  /*8e80*/  F2FP.F16.F32.PACK_AB R107, R19, R14 ;  /* 0x0000000e136b723e */ /* 0x000fe200000000ff */
[C---:B------:R-:W-:Y:S01]  /*8e90*/  FFMA R21, R41.reuse, R62, R21 ;  /* 0x0000003e29157223 */ /* 0x040fe20000000015 */
[--C-:B------:R-:W-:Y:S02]  /*8ea0*/  HADD2.F32 R67, -RZ, R73.reuse.H0_H0 ;  /* 0x20000049ff437230 */ /* 0x100fe40000004100 */
[C---:B------:R-:W-:Y:S01]  /*8eb0*/  FMUL R25, R38.reuse, R29 ;  /* 0x0000001d26197220 */ /* 0x040fe20000400000 */
[C---:B------:R-:W-:Y:S01]  /*8ec0*/  FFMA R22, R41.reuse, R63, R22 ;  /* 0x0000003f29167223 */ /* 0x040fe20000000016 */
[----:B------:R1:W-:Y:S01]  /*8ed0*/  STS.128 [R92+0x6010], R104 ;  /* 0x006010685c007388 */ /* 0x0003e20000000c00 */
        /* <DEDUP_REMOVED lines=48> */
.L_x_132:
[----:B------:R-:W-:Y:S05]  /*91e0*/  BSYNC.RECONVERGENT B0 ;  /* 0x0000000000007941 */ /* 0x000fea0003800200 */
.L_x_131:
[----:B------:R-:W-:Y:S01]  /*91f0*/  BAR.SYNC.DEFER_BLOCKING 0x1, 0x80 ;  /* 0x0042000000007b1d */ /* 0x000fe20000010000 */
[----:B------:R-:W-:Y:S01]  /*9200*/  UISETP.NE.AND UP0, UPT, UR52, -0x4, UPT ;  /* 0xfffffffc3400788c */ /* 0x000fe2000bf05270 */
[----:B------:R-:W-:Y:S08]  /*9210*/  IADD3 R0, PT, PT, R36, 0x1, RZ ;  /* 0x0000000124007810 */ /* 0x000ff00007ffe0ff */
[----:B------:R-:W-:Y:S05]  /*9220*/  BRA.U !UP0, `(.L_x_133) ;  /* 0x0000000108287547 */ /* 0x000fea000b800000 */
[----:B------:R-:W-:Y:S01]  /*9230*/  ISETP.NE.AND P0, PT, R98, RZ, PT ;  /* 0x000000ff6200720c */ /* 0x000fe20003f05270 */
[----:B------:R-:W-:Y:S01]  /*9240*/  IMAD.U32 R3, RZ, RZ, UR46 ;  /* 0x0000002eff037e24 */ /* 0x000fe2000f8e00ff */
[----:B------:R-:W-:Y:S01]  /*9250*/  UIADD3 UR4, UPT, UPT, UR46, 0x1, URZ ;  /* 0x000000012e047890 */ /* 0x000fe2000fffe0ff */
[----:B------:R-:W-:Y:S03]  /*9260*/  IMAD.U32 R2, RZ, RZ, UR47 ;  /* 0x0000002fff027e24 */ /* 0x000fe6000f8e00ff */
[----:B------:R-:W-:Y:S04]  /*9270*/  UISETP.NE.AND UP0, UPT, UR4, 0x4, UPT ;  /* 0x000000040400788c */ /* 0x000fe8000bf05270 */
[----:B------:R-:W-:Y:S03]  /*9280*/  USEL UR46, UR4, URZ, UP0 ;  /* 0x000000ff042e7287 */ /* 0x000fe60008000000 */
[----:B------:R-:W-:Y:S05]  /*9290*/  @P0 LEA R3, R3, UR44, 0x3 ;  /* 0x0000002c03030c11 */ /* 0x000fea000f8e18ff */
[----:B------:R-:W-:Y:S05]  /*92a0*/  @P0 VIADD R3, R3, 0x70 ;  /* 0x0000007003030836 */ /* 0x000fea0000000000 */
[----:B------:R-:W-:Y:S04]  /*92b0*/  @P0 PRMT R2, R2, 0x654, R3 ;  /* 0x0000065402020816 */ /* 0x000fe80000000003 */
[----:B------:R3:W-:Y:S03]  /*92c0*/  @P0 SYNCS.ARRIVE.TRANS64.RED.A1T0 RZ, [R2+URZ], RZ ;  /* 0x000000ff02ff09a7 */ /* 0x0007e600081004ff */
.L_x_133:
[----:B------:R-:W-:Y:S01]  /*92d0*/  R2UR UR4, R82 ;  /* 0x00000000520472ca */ /* 0x000fe200000e0000 */
[----:B------:R-:W-:Y:S01]  /*92e0*/  UISETP.NE.AND UP0, UPT, UR62, URZ, UPT ;  /* 0x000000ff3e00728c */ /* 0x000fe2000bf05270 */
[----:B------:R-:W-:Y:S01]  /*92f0*/  ISETP.NE.AND P0, PT, R86, 0x2, PT ;  /* 0x000000025600780c */ /* 0x000fe20003f05270 */
[----:B------:R-:W-:Y:S01]  /*9300*/  UIADD3 UR20, UPT, UPT, UR37, UR63, URZ ;  /* 0x0000003f25147290 */ /* 0x000fe2000fffe0ff */
[----:B------:R-:W-:Y:S01]  /*9310*/  ISETP.NE.AND P1, PT, R0, 0x4, PT ;  /* 0x000000040000780c */ /* 0x000fe20003f25270 */
[----:B------:R-:W-:Y:S01]  /*9320*/  UIADD3 UR52, UPT, UPT, UR52, 0x4, URZ ;  /* 0x0000000434347890 */ /* 0x000fe2000fffe0ff */
[----:B------:R-:W-:Y:S01]  /*9330*/  SEL R3, RZ, 0x1, P0 ;  /* 0x00000001ff037807 */ /* 0x000fe20000000000 */
[----:B------:R-:W-:Y:S01]  /*9340*/  UMOV UR36, UR61 ;  /* 0x0000003d00247c82 */ /* 0x000fe20008000000 */
[----:B---3--:R-:W-:Y:S02]  /*9350*/  SEL R2, RZ, 0x1, P1 ;  /* 0x00000001ff027807 */ /* 0x008fe40000800000 */
[----:B------:R-:W-:Y:S02]  /*9360*/  LOP3.LUT R88, R88, R3, RZ, 0x3c, !PT ;  /* 0x0000000358587212 */ /* 0x000fe400078e3cff */
[----:B------:R-:W-:Y:S01]  /*9370*/  LOP3.LUT R89, R89, R2, RZ, 0x3c, !PT ;  /* 0x0000000259597212 */ /* 0x000fe200078e3cff */
[----:B------:R-:W-:Y:S01]  /*9380*/  UIADD3 UR16, UPT, UPT, UR38, UR4, URZ ;  /* 0x0000000426107290 */ /* 0x000fe2000fffe0ff */
[----:B------:R-:W-:Y:S02]  /*9390*/  SEL R86, R86, RZ, P0 ;  /* 0x000000ff56567207 */ /* 0x000fe40000000000 */
[----:B------:R-:W-:Y:S01]  /*93a0*/  SEL R36, R0, RZ, P1 ;  /* 0x000000ff00247207 */ /* 0x000fe20000800000 */
[----:B------:R-:W-:Y:S08]  /*93b0*/  BRA.U UP0, `(.L_x_134) ;  /* 0xffffffbd00dc7547 */ /* 0x000ff0000b83ffff */
[----:B------:R-:W-:-:S13]  /*93c0*/  R2UR UR4, R83 ;  /* 0x00000000530472ca */ /* 0x000fda00000e0000 */
[----:B------:R-:W-:-:S09]  /*93d0*/  UISETP.NE.AND UP0, UPT, UR4, URZ, UPT ;  /* 0x000000ff0400728c */ /* 0x000fd2000bf05270 */
[----:B------:R-:W-:Y:S05]  /*93e0*/  BRA.U !UP0, `(.L_x_135) ;  /* 0x0000000108487547 */ /* 0x000fea000b800000 */
[----:B------:R-:W3:Y:S02]  /*93f0*/  LDCU.64 UR4, c[0x0][0x890] ;  /* 0x00011200ff0477ac */ /* 0x000ee40008000a00 */
[----:B---3--:R-:W-:-:S04]  /*9400*/  UISETP.NE.U32.AND UP0, UPT, UR4, URZ, UPT ;  /* 0x000000ff0400728c */ /* 0x008fc8000bf05070 */
[----:B------:R-:W-:-:S09]  /*9410*/  UISETP.NE.AND.EX UP0, UPT, UR5, URZ, UPT, UP0 ;  /* 0x000000ff0500728c */ /* 0x000fd2000bf05300 */
[----:B------:R-:W-:Y:S05]  /*9420*/  BRA.U UP0, `(.L_x_136) ;  /* 0x00000001000c7547 */ /* 0x000fea000b800000 */
[----:B------:R-:W-:-:S13]  /*9430*/  FSETP.NEU.AND P0, PT, R41, RZ, PT ;  /* 0x000000ff2900720b */ /* 0x000fda0003f0d000 */
[----:B------:R-:W-:Y:S05]  /*9440*/  @!P0 EXIT ;  /* 0x000000000000894d */ /* 0x000fea0003800000 */
[----:B------:R-:W-:Y:S05]  /*9450*/  BRA `(.L_x_135) ;  /* 0x00000000002c7947 */ /* 0x000fea0003800000 */
.L_x_136:
[----:B------:R-:W-:Y:S01]  /*9460*/  ISETP.NE.AND P0, PT, R85, RZ, PT ;  /* 0x000000ff5500720c */ /* 0x000fe20003f05270 */
[----:B------:R-:W-:-:S12]  /*9470*/  BSSY.RECONVERGENT B0, `(.L_x_135) ;  /* 0x0000009000007945 */ /* 0x000fd80003800200 */
[----:B------:R-:W-:Y:S05]  /*9480*/  @P0 BRA `(.L_x_137) ;  /* 0x0000000000140947 */ /* 0x000fea0003800000 */
[----:B------:R-:W3:Y:S02]  /*9490*/  LDCU.64 UR4, c[0x0][0x888] ;  /* 0x00011100ff0477ac */ /* 0x000ee40008000a00 */
[----:B---3--:R-:W-:-:S04]  /*94a0*/  ISETP.NE.U32.AND P0, PT, RZ, UR4, PT ;  /* 0x00000004ff007c0c */ /* 0x008fc8000bf05070 */
[----:B------:R-:W-:-:S13]  /*94b0*/  ISETP.NE.AND.EX P0, PT, RZ, UR5, PT, P0 ;  /* 0x00000005ff007c0c */ /* 0x000fda000bf05300 */
[----:B------:R-:W-:Y:S05]  /*94c0*/  @!P0 EXIT ;  /* 0x000000000000894d */ /* 0x000fea0003800000 */
[----:B------:R-:W-:Y:S05]  /*94d0*/  BRA `(.L_x_138) ;  /* 0x0000000000087947 */ /* 0x000fea0003800000 */
.L_x_137:
[----:B------:R-:W-:-:S13]  /*94e0*/  FSETP.NEU.AND P0, PT, R41, RZ, PT ;  /* 0x000000ff2900720b */ /* 0x000fda0003f0d000 */
[----:B------:R-:W-:Y:S05]  /*94f0*/  @!P0 EXIT ;  /* 0x000000000000894d */ /* 0x000fea0003800000 */
.L_x_138:
[----:B------:R-:W-:Y:S05]  /*9500*/  BSYNC.RECONVERGENT B0 ;  /* 0x0000000000007941 */ /* 0x000fea0003800200 */
.L_x_135:
[----:B------:R-:W-:Y:S01]  /*9510*/  ULEA UR4, UR46, UR44, 0x3 ;  /* 0x0000002c2e047291 */ /* 0x000fe2000f8e18ff */
[----:B------:R-:W-:-:S04]  /*9520*/  DEPBAR.LE SB0, 0x0 ;  /* 0x000080000000791a */ /* 0x000fc80000000000 */
[----:B------:R-:W-:-:S04]  /*9530*/  UIADD3 UR4, UPT, UPT, UR4, 0x70, URZ ;  /* 0x0000007004047890 */ /* 0x000fc8000fffe0ff */
[----:B------:R-:W-:-:S09]  /*9540*/  UPRMT UR4, UR47, 0x654, UR4 ;  /* 0x000006542f047896 */ /* 0x000fd20008000004 */
[----:B------:R-:W-:Y:S01]  /*9550*/  SYNCS.ARRIVE.TRANS64.RED.A1T0 RZ, [UR4], RZ ;  /* 0x000000ffffff79a7 */ /* 0x000fe20008100404 */
[----:B------:R-:W-:Y:S05]  /*9560*/  EXIT ;  /* 0x000000000000794d */ /* 0x000fea0003800000 */
.L_x_24:
[----:B--2---:R2:W3:Y:S02]  /*9570*/  SYNCS.PHASECHK.TRANS64.TRYWAIT P0, [R3+URZ+0x110], R2 ;  /* 0x00011002030075a7 */ /* 0x0044e400080011ff */
[----:B---3--:R-:W-:Y:S05]  /*9580*/  @!P0 NANOSLEEP.SYNCS 0x989680 ;  /* 0x009896800000895d */ /* 0x008fea0003900000 */
[----:B------:R-:W3:Y:S02]  /*9590*/  @!P0 SYNCS.PHASECHK.TRANS64 P0, [R3+URZ+0x110], R2 ;  /* 0x00011002030085a7 */ /* 0x000ee400080010ff */
[----:B---3--:R-:W-:Y:S05]  /*95a0*/  @!P0 BRA `(.L_x_24) ;  /* 0xfffffffc00f08947 */ /* 0x008fea000383ffff */
[----:B------:R-:W-:Y:S05]  /*95b0*/  BRA `(.L_x_139) ;  /* 0xffffff8000c47947 */ /* 0x000fea000383ffff */
.L_x_27:
[----:B-1----:R-:W-:-:S07]  /*95c0*/  MOV R0, UR33 ;  /* 0x0000002100007c02 */ /* 0x002fce0008000f00 */
.L_x_140:
[----:B-1----:R1:W2:Y:S02]  /*95d0*/  SYNCS.PHASECHK.TRANS64.TRYWAIT P0, [R0+URZ+0x28], R3 ;  /* 0x00002803000075a7 */ /* 0x0022a400080011ff */
[----:B--2---:R-:W-:Y:S05]  /*95e0*/  @!P0 NANOSLEEP.SYNCS 0x989680 ;  /* 0x009896800000895d */ /* 0x004fea0003900000 */
[----:B------:R-:W2:Y:S02]  /*95f0*/  @!P0 SYNCS.PHASECHK.TRANS64 P0, [R0+URZ+0x28], R3 ;  /* 0x00002803000085a7 */ /* 0x000ea400080010ff */
[----:B--2---:R-:W-:Y:S05]  /*9600*/  @!P0 BRA `(.L_x_140) ;  /* 0xfffffffc00f08947 */ /* 0x004fea000383ffff */
[----:B------:R-:W-:Y:S05]  /*9610*/  BRA `(.L_x_26) ;  /* 0xffffff8400107947 */ /* 0x000fea000383ffff */
.L_x_34:
[----:B-1----:R-:W-:-:S07]  /*9620*/  MOV R0, UR25 ;  /* 0x0000001900007c02 */ /* 0x002fce0008000f00 */
.L_x_141:
[----:B-1----:R1:W2:Y:S02]  /*9630*/  SYNCS.PHASECHK.TRANS64.TRYWAIT P0, [R0+URZ+0x28], R3 ;  /* 0x00002803000075a7 */ /* 0x0022a400080011ff */
[----:B--2---:R-:W-:Y:S05]  /*9640*/  @!P0 NANOSLEEP.SYNCS 0x989680 ;  /* 0x009896800000895d */ /* 0x004fea0003900000 */
[----:B------:R-:W2:Y:S02]  /*9650*/  @!P0 SYNCS.PHASECHK.TRANS64 P0, [R0+URZ+0x28], R3 ;  /* 0x00002803000085a7 */ /* 0x000ea400080010ff */
[----:B--2---:R-:W-:Y:S05]  /*9660*/  @!P0 BRA `(.L_x_141) ;  /* 0xfffffffc00f08947 */ /* 0x004fea000383ffff */
[----:B------:R-:W-:Y:S05]  /*9670*/  BRA `(.L_x_33) ;  /* 0xffffff8400e87947 */ /* 0x000fea000383ffff */
.L_x_39:
[----:B-1----:R1:W2:Y:S02]  /*9680*/  SYNCS.PHASECHK.TRANS64.TRYWAIT P0, [R3+URZ+0xa0], R0 ;  /* 0x0000a000030075a7 */ /* 0x0022a400080011ff */
[----:B--2---:R-:W-:Y:S05]  /*9690*/  @!P0 NANOSLEEP.SYNCS 0x989680 ;  /* 0x009896800000895d */ /* 0x004fea0003900000 */
[----:B------:R-:W2:Y:S02]  /*96a0*/  @!P0 SYNCS.PHASECHK.TRANS64 P0, [R3+URZ+0xa0], R0 ;  /* 0x0000a000030085a7 */ /* 0x000ea400080010ff */
[----:B--2---:R-:W-:Y:S05]  /*96b0*/  @!P0 BRA `(.L_x_39) ;  /* 0xfffffffc00f08947 */ /* 0x004fea000383ffff */
[----:B------:R-:W-:Y:S05]  /*96c0*/  BRA `(.L_x_142) ;  /* 0xffffff8800a47947 */ /* 0x000fea000383ffff */
.L_x_43:
[----:B-1----:R-:W-:-:S07]  /*96d0*/  MOV R0, UR4 ;  /* 0x0000000400007c02 */ /* 0x002fce0008000f00 */
.L_x_143:
[----:B-1----:R1:W2:Y:S02]  /*96e0*/  SYNCS.PHASECHK.TRANS64.TRYWAIT P0, [R0+URZ], R3 ;  /* 0x00000003000075a7 */ /* 0x0022a400080011ff */
[----:B--2---:R-:W-:Y:S05]  /*96f0*/  @!P0 NANOSLEEP.SYNCS 0x989680 ;  /* 0x009896800000895d */ /* 0x004fea0003900000 */
[----:B------:R-:W2:Y:S02]  /*9700*/  @!P0 SYNCS.PHASECHK.TRANS64 P0, [R0+URZ], R3 ;  /* 0x00000003000085a7 */ /* 0x000ea400080010ff */
[----:B--2---:R-:W-:Y:S05]  /*9710*/  @!P0 BRA `(.L_x_143) ;  /* 0xfffffffc00f08947 */ /* 0x004fea000383ffff */
[----:B------:R-:W-:Y:S05]  /*9720*/  BRA `(.L_x_144) ;  /* 0xffffff90004c7947 */ /* 0x000fea000383ffff */
.L_x_44:
[----:B------:R-:W-:-:S07]  /*9730*/  MOV R0, UR5 ;  /* 0x0000000500007c02 */ /* 0x000fce0008000f00 */
.L_x_145:
[----:B-1----:R1:W2:Y:S02]  /*9740*/  SYNCS.PHASECHK.TRANS64.TRYWAIT P0, [R0+URZ], R3 ;  /* 0x00000003000075a7 */ /* 0x0022a400080011ff */
[----:B--2---:R-:W-:Y:S05]  /*9750*/  @!P0 NANOSLEEP.SYNCS 0x989680 ;  /* 0x009896800000895d */ /* 0x004fea0003900000 */
[----:B------:R-:W2:Y:S02]  /*9760*/  @!P0 SYNCS.PHASECHK.TRANS64 P0, [R0+URZ], R3 ;  /* 0x00000003000085a7 */ /* 0x000ea400080010ff */
[----:B--2---:R-:W-:Y:S05]  /*9770*/  @!P0 BRA `(.L_x_145) ;  /* 0xfffffffc00f08947 */ /* 0x004fea000383ffff */
[----:B------:R-:W-:Y:S05]  /*9780*/  BRA `(.L_x_146) ;  /* 0xffffff9000587947 */ /* 0x000fea000383ffff */
.L_x_45:
[----:B------:R-:W-:-:S07]  /*9790*/  MOV R0, UR5 ;  /* 0x0000000500007c02 */ /* 0x000fce0008000f00 */
.L_x_147:
[----:B-1----:R1:W2:Y:S02]  /*97a0*/  SYNCS.PHASECHK.TRANS64.TRYWAIT P0, [R0+URZ], R3 ;  /* 0x00000003000075a7 */ /* 0x0022a400080011ff */
[----:B--2---:R-:W-:Y:S05]  /*97b0*/  @!P0 NANOSLEEP.SYNCS 0x989680 ;  /* 0x009896800000895d */ /* 0x004fea0003900000 */
[----:B------:R-:W2:Y:S02]  /*97c0*/  @!P0 SYNCS.PHASECHK.TRANS64 P0, [R0+URZ], R3 ;  /* 0x00000003000085a7 */ /* 0x000ea400080010ff */
[----:B--2---:R-:W-:Y:S05]  /*97d0*/  @!P0 BRA `(.L_x_147) ;  /* 0xfffffffc00f08947 */ /* 0x004fea000383ffff */
[----:B------:R-:W-:Y:S05]  /*97e0*/  BRA `(.L_x_148) ;  /* 0xffffff9000647947 */ /* 0x000fea000383ffff */
.L_x_46:
[----:B------:R-:W-:-:S07]  /*97f0*/  MOV R0, UR5 ;  /* 0x0000000500007c02 */ /* 0x000fce0008000f00 */
.L_x_149:
[----:B-1----:R1:W2:Y:S02]  /*9800*/  SYNCS.PHASECHK.TRANS64.TRYWAIT P0, [R0+URZ], R3 ;  /* 0x00000003000075a7 */ /* 0x0022a400080011ff */
[----:B--2---:R-:W-:Y:S05]  /*9810*/  @!P0 NANOSLEEP.SYNCS 0x989680 ;  /* 0x009896800000895d */ /* 0x004fea0003900000 */
[----:B------:R-:W2:Y:S02]  /*9820*/  @!P0 SYNCS.PHASECHK.TRANS64 P0, [R0+URZ], R3 ;  /* 0x00000003000085a7 */ /* 0x000ea400080010ff */
[----:B--2---:R-:W-:Y:S05]  /*9830*/  @!P0 BRA `(.L_x_149) ;  /* 0xfffffffc00f08947 */ /* 0x004fea000383ffff */
[----:B------:R-:W-:Y:S05]  /*9840*/  BRA `(.L_x_150) ;  /* 0xffffff9000707947 */ /* 0x000fea000383ffff */
.L_x_49:
[----:B-1----:R1:W2:Y:S02]  /*9850*/  SYNCS.PHASECHK.TRANS64.TRYWAIT P0, [R2+URZ+0x100], R5 ;  /* 0x00010005020075a7 */ /* 0x0022a400080011ff */
[----:B--2---:R-:W-:Y:S05]  /*9860*/  @!P0 NANOSLEEP.SYNCS 0x989680 ;  /* 0x009896800000895d */ /* 0x004fea0003900000 */
[----:B------:R-:W2:Y:S02]  /*9870*/  @!P0 SYNCS.PHASECHK.TRANS64 P0, [R2+URZ+0x100], R5 ;  /* 0x00010005020085a7 */ /* 0x000ea400080010ff */
[----:B--2---:R-:W-:Y:S05]  /*9880*/  @!P0 BRA `(.L_x_49) ;  /* 0xfffffffc00f08947 */ /* 0x004fea000383ffff */
[----:B------:R-:W-:Y:S05]  /*9890*/  BRA `(.L_x_151) ;  /* 0xffffff9000cc7947 */ /* 0x000fea000383ffff */
.L_x_50:
[----:B------:R-:W-:-:S07]  /*98a0*/  MOV R2, UR4 ;  /* 0x0000000400027c02 */ /* 0x000fce0008000f00 */
.L_x_152:
[----:B-1----:R1:W2:Y:S02]  /*98b0*/  SYNCS.PHASECHK.TRANS64.TRYWAIT P0, [R2+URZ+0xb0], R5 ;  /* 0x0000b005020075a7 */ /* 0x0022a400080011ff */
[----:B--2---:R-:W-:Y:S05]  /*98c0*/  @!P0 NANOSLEEP.SYNCS 0x989680 ;  /* 0x009896800000895d */ /* 0x004fea0003900000 */
[----:B------:R-:W2:Y:S02]  /*98d0*/  @!P0 SYNCS.PHASECHK.TRANS64 P0, [R2+URZ+0xb0], R5 ;  /* 0x0000b005020085a7 */ /* 0x000ea400080010ff */
[----:B--2---:R-:W-:Y:S05]  /*98e0*/  @!P0 BRA `(.L_x_152) ;  /* 0xfffffffc00f08947 */ /* 0x004fea000383ffff */
[----:B------:R-:W-:Y:S05]  /*98f0*/  BRA `(.L_x_153) ;  /* 0xffffff9000dc7947 */ /* 0x000fea000383ffff */
.L_x_51:
[----:B-1----:R1:W2:Y:S02]  /*9900*/  SYNCS.PHASECHK.TRANS64.TRYWAIT P1, [R2+URZ+0xa0], R5 ;  /* 0x0000a005020075a7 */ /* 0x0022a400080211ff */
[----:B--2---:R-:W-:Y:S05]  /*9910*/  @!P1 NANOSLEEP.SYNCS 0x989680 ;  /* 0x009896800000995d */ /* 0x004fea0003900000 */
[----:B------:R-:W2:Y:S02]  /*9920*/  @!P1 SYNCS.PHASECHK.TRANS64 P1, [R2+URZ+0xa0], R5 ;  /* 0x0000a005020095a7 */ /* 0x000ea400080210ff */
[----:B--2---:R-:W-:Y:S05]  /*9930*/  @!P1 BRA `(.L_x_51) ;  /* 0xfffffffc00f09947 */ /* 0x004fea000383ffff */
[----:B------:R-:W-:Y:S05]  /*9940*/  BRA `(.L_x_154) ;  /* 0xffffff94000c7947 */ /* 0x000fea000383ffff */
.L_x_54:
[----:B------:R-:W-:-:S07]  /*9950*/  MOV R0, UR4 ;  /* 0x0000000400007c02 */ /* 0x000fce0008000f00 */
.L_x_155:
[----:B-1----:R1:W2:Y:S02]  /*9960*/  SYNCS.PHASECHK.TRANS64.TRYWAIT P0, [R0+URZ+0xb0], R3 ;  /* 0x0000b003000075a7 */ /* 0x0022a400080011ff */
[----:B--2---:R-:W-:Y:S05]  /*9970*/  @!P0 NANOSLEEP.SYNCS 0x989680 ;  /* 0x009896800000895d */ /* 0x004fea0003900000 */
[----:B------:R-:W2:Y:S02]  /*9980*/  @!P0 SYNCS.PHASECHK.TRANS64 P0, [R0+URZ+0xb0], R3 ;  /* 0x0000b003000085a7 */ /* 0x000ea400080010ff */
[----:B--2---:R-:W-:Y:S05]  /*9990*/  @!P0 BRA `(.L_x_155) ;  /* 0xfffffffc00f08947 */ /* 0x004fea000383ffff */
[----:B------:R-:W-:Y:S05]  /*99a0*/  BRA `(.L_x_53) ;  /* 0xffffff9400607947 */ /* 0x000fea000383ffff */
.L_x_61:
[----:B-1----:R1:W2:Y:S02]  /*99b0*/  SYNCS.PHASECHK.TRANS64.TRYWAIT P1, [R0+URZ+0xa0], R5 ;  /* 0x0000a005000075a7 */ /* 0x0022a400080211ff */
[----:B--2---:R-:W-:Y:S05]  /*99c0*/  @!P1 NANOSLEEP.SYNCS 0x989680 ;  /* 0x009896800000995d */ /* 0x004fea0003900000 */
[----:B------:R-:W2:Y:S02]  /*99d0*/  @!P1 SYNCS.PHASECHK.TRANS64 P1, [R0+URZ+0xa0], R5 ;  /* 0x0000a005000095a7 */ /* 0x000ea400080210ff */
[----:B--2---:R-:W-:Y:S05]  /*99e0*/  @!P1 BRA `(.L_x_61) ;  /* 0xfffffffc00f09947 */ /* 0x004fea000383ffff */
[----:B------:R-:W-:Y:S05]  /*99f0*/  BRA `(.L_x_156) ;  /* 0xffffff9800d47947 */ /* 0x000fea000383ffff */
.L_x_62:
[----:B------:R-:W-:-:S07]  /*9a00*/  MOV R3, UR30 ;  /* 0x0000001e00037c02 */ /* 0x000fce0008000f00 */
.L_x_157:
[----:B-1----:R1:W2:Y:S02]  /*9a10*/  SYNCS.PHASECHK.TRANS64.TRYWAIT P0, [R3+URZ+0xe0], R0 ;  /* 0x0000e000030075a7 */ /* 0x0022a400080011ff */
[----:B--2---:R-:W-:Y:S05]  /*9a20*/  @!P0 NANOSLEEP.SYNCS 0x989680 ;  /* 0x009896800000895d */ /* 0x004fea0003900000 */
[----:B------:R-:W2:Y:S02]  /*9a30*/  @!P0 SYNCS.PHASECHK.TRANS64 P0, [R3+URZ+0xe0], R0 ;  /* 0x0000e000030085a7 */ /* 0x000ea400080010ff */
[----:B--2---:R-:W-:Y:S05]  /*9a40*/  @!P0 BRA `(.L_x_157) ;  /* 0xfffffffc00f08947 */ /* 0x004fea000383ffff */
[----:B------:R-:W-:Y:S05]  /*9a50*/  BRA `(.L_x_158) ;  /* 0xffffff9c000c7947 */ /* 0x000fea000383ffff */
.L_x_65:
[----:B------:R-:W-:Y:S07]  /*9a60*/  MOV R0, UR5 ;  /* 0x0000000500007c02 */ /* 0x000fee0008000f00 */
.L_x_159:
[----:B-1----:R1:W2:Y:S02]  /*9a70*/  SYNCS.PHASECHK.TRANS64.TRYWAIT P0, [R0+URZ], R3 ;  /* 0x00000003000075a7 */ /* 0x0022a400080011ff */
[----:B--2---:R-:W-:Y:S05]  /*9a80*/  @!P0 NANOSLEEP.SYNCS 0x989680 ;  /* 0x009896800000895d */ /* 0x004fea0003900000 */
[----:B------:R-:W2:Y:S02]  /*9a90*/  @!P0 SYNCS.PHASECHK.TRANS64 P0, [R0+URZ], R3 ;  /* 0x00000003000085a7 */ /* 0x000ea400080010ff */
[----:B--2---:R-:W-:Y:S05]  /*9aa0*/  @!P0 BRA `(.L_x_159) ;  /* 0xfffffffc00f08947 */ /* 0x004fea000383ffff */
[----:B------:R-:W-:Y:S05]  /*9ab0*/  BRA `(.L_x_64) ;  /* 0xffffff9c00287947 */ /* 0x000fea000383ffff */
.L_x_68:
[----:B------:R-:W-:-:S07]  /*9ac0*/  MOV R0, UR4 ;  /* 0x0000000400007c02 */ /* 0x000fce0008000f00 */
.L_x_160:
[----:B--2---:R2:W4:Y:S02]  /*9ad0*/  SYNCS.PHASECHK.TRANS64.TRYWAIT P0, [R0+URZ], R3 ;  /* 0x00000003000075a7 */ /* 0x00452400080011ff */
[----:B----4-:R-:W-:Y:S05]  /*9ae0*/  @!P0 NANOSLEEP.SYNCS 0x989680 ;  /* 0x009896800000895d */ /* 0x010fea0003900000 */
[----:B------:R-:W4:Y:S02]  /*9af0*/  @!P0 SYNCS.PHASECHK.TRANS64 P0, [R0+URZ], R3 ;  /* 0x00000003000085a7 */ /* 0x000f2400080010ff */
[----:B----4-:R-:W-:Y:S05]  /*9b00*/  @!P0 BRA `(.L_x_160) ;  /* 0xfffffffc00f08947 */ /* 0x010fea000383ffff */
[----:B------:R-:W-:Y:S05]  /*9b10*/  BRA `(.L_x_161) ;  /* 0xffffffa000047947 */ /* 0x000fea000383ffff */
.L_x_69:
[----:B------:R-:W-:-:S07]  /*9b20*/  MOV R0, UR5 ;  /* 0x0000000500007c02 */ /* 0x000fce0008000f00 */
.L_x_162:
[----:B-1----:R1:W2:Y:S02]  /*9b30*/  SYNCS.PHASECHK.TRANS64.TRYWAIT P0, [R0+URZ], R3 ;  /* 0x00000003000075a7 */ /* 0x0022a400080011ff */
[----:B--2---:R-:W-:Y:S05]  /*9b40*/  @!P0 NANOSLEEP.SYNCS 0x989680 ;  /* 0x009896800000895d */ /* 0x004fea0003900000 */
[----:B------:R-:W2:Y:S02]  /*9b50*/  @!P0 SYNCS.PHASECHK.TRANS64 P0, [R0+URZ], R3 ;  /* 0x00000003000085a7 */ /* 0x000ea400080010ff */
[----:B--2---:R-:W-:Y:S05]  /*9b60*/  @!P0 BRA `(.L_x_162) ;  /* 0xfffffffc00f08947 */ /* 0x004fea000383ffff */
[----:B------:R-:W-:Y:S05]  /*9b70*/  BRA `(.L_x_163) ;  /* 0xffffffa000107947 */ /* 0x000fea000383ffff */
.L_x_70:
[----:B------:R-:W-:-:S07]  /*9b80*/  MOV R0, UR5 ;  /* 0x0000000500007c02 */ /* 0x000fce0008000f00 */
.L_x_164:
[----:B-1----:R1:W2:Y:S02]  /*9b90*/  SYNCS.PHASECHK.TRANS64.TRYWAIT P0, [R0+URZ], R3 ;  /* 0x00000003000075a7 */ /* 0x0022a400080011ff */
[----:B--2---:R-:W-:Y:S05]  /*9ba0*/  @!P0 NANOSLEEP.SYNCS 0x989680 ;  /* 0x009896800000895d */ /* 0x004fea0003900000 */
[----:B------:R-:W2:Y:S02]  /*9bb0*/  @!P0 SYNCS.PHASECHK.TRANS64 P0, [R0+URZ], R3 ;  /* 0x00000003000085a7 */ /* 0x000ea400080010ff */
[----:B--2---:R-:W-:Y:S05]  /*9bc0*/  @!P0 BRA `(.L_x_164) ;  /* 0xfffffffc00f08947 */ /* 0x004fea000383ffff */
[----:B------:R-:W-:Y:S05]  /*9bd0*/  BRA `(.L_x_165) ;  /* 0xffffffa0001c7947 */ /* 0x000fea000383ffff */
.L_x_71:
[----:B------:R-:W-:-:S07]  /*9be0*/  MOV R0, UR4 ;  /* 0x0000000400007c02 */ /* 0x000fce0008000f00 */
.L_x_166:
[----:B-1----:R1:W2:Y:S02]  /*9bf0*/  SYNCS.PHASECHK.TRANS64.TRYWAIT P0, [R0+URZ], R3 ;  /* 0x00000003000075a7 */ /* 0x0022a400080011ff */
[----:B--2---:R-:W-:Y:S05]  /*9c00*/  @!P0 NANOSLEEP.SYNCS 0x989680 ;  /* 0x009896800000895d */ /* 0x004fea0003900000 */
[----:B------:R-:W2:Y:S02]  /*9c10*/  @!P0 SYNCS.PHASECHK.TRANS64 P0, [R0+URZ], R3 ;  /* 0x00000003000085a7 */ /* 0x000ea400080010ff */
[----:B--2---:R-:W-:Y:S05]  /*9c20*/  @!P0 BRA `(.L_x_166) ;  /* 0xfffffffc00f08947 */ /* 0x004fea000383ffff */
[----:B------:R-:W-:Y:S05]  /*9c30*/  BRA `(.L_x_167) ;  /* 0xffffffa000287947 */ /* 0x000fea000383ffff */
.L_x_76:
[----:B--2---:R2:W3:Y:S02]  /*9c40*/  SYNCS.PHASECHK.TRANS64.TRYWAIT P0, [R12+URZ+0xa0], R9 ;  /* 0x0000a0090c0075a7 */ /* 0x0044e400080011ff */
[----:B---3--:R-:W-:Y:S05]  /*9c50*/  @!P0 NANOSLEEP.SYNCS 0x989680 ;  /* 0x009896800000895d */ /* 0x008fea0003900000 */
[----:B------:R-:W3:Y:S02]  /*9c60*/  @!P0 SYNCS.PHASECHK.TRANS64 P0, [R12+URZ+0xa0], R9 ;  /* 0x0000a0090c0085a7 */ /* 0x000ee400080010ff */
[----:B---3--:R-:W-:Y:S05]  /*9c70*/  @!P0 BRA `(.L_x_76) ;  /* 0xfffffffc00f08947 */ /* 0x008fea000383ffff */
[----:B------:R-:W-:Y:S05]  /*9c80*/  BRA `(.L_x_168) ;  /* 0xffffffa400487947 */ /* 0x000fea000383ffff */
.L_x_79:
[----:B------:R-:W-:Y:S07]  /*9c90*/  MOV R0, UR21 ;  /* 0x0000001500007c02 */ /* 0x000fee0008000f00 */
.L_x_169:
[----:B--2---:R2:W3:Y:S02]  /*9ca0*/  SYNCS.PHASECHK.TRANS64.TRYWAIT P2, [R0+URZ+0x98], R11 ;  /* 0x0000980b000075a7 */ /* 0x0044e400080411ff */
[----:B---3--:R-:W-:Y:S05]  /*9cb0*/  @!P2 NANOSLEEP.SYNCS 0x989680 ;  /* 0x009896800000a95d */ /* 0x008fea0003900000 */
[----:B------:R-:W3:Y:S02]  /*9cc0*/  @!P2 SYNCS.PHASECHK.TRANS64 P2, [R0+URZ+0x98], R11 ;  /* 0x0000980b0000a5a7 */ /* 0x000ee400080410ff */
[----:B---3--:R-:W-:Y:S05]  /*9cd0*/  @!P2 BRA `(.L_x_169) ;  /* 0xfffffffc00f0a947 */ /* 0x008fea000383ffff */
[----:B------:R-:W-:Y:S05]  /*9ce0*/  BRA `(.L_x_78) ;  /* 0xffffffa800b07947 */ /* 0x000fea000383ffff */
.L_x_82:
[----:B--2---:R-:W-:Y:S07]  /*9cf0*/  MOV R0, UR21 ;  /* 0x0000001500007c02 */ /* 0x004fee0008000f00 */
.L_x_170:
[----:B--2---:R2:W3:Y:S02]  /*9d00*/  SYNCS.PHASECHK.TRANS64.TRYWAIT P0, [R0+URZ+0x70], R9 ;  /* 0x00007009000075a7 */ /* 0x0044e400080011ff */
[----:B---3--:R-:W-:Y:S05]  /*9d10*/  @!P0 NANOSLEEP.SYNCS 0x989680 ;  /* 0x009896800000895d */ /* 0x008fea0003900000 */
[----:B------:R-:W3:Y:S02]  /*9d20*/  @!P0 SYNCS.PHASECHK.TRANS64 P0, [R0+URZ+0x70], R9 ;  /* 0x00007009000085a7 */ /* 0x000ee400080010ff */
[----:B---3--:R-:W-:Y:S05]  /*9d30*/  @!P0 BRA `(.L_x_170) ;  /* 0xfffffffc00f08947 */ /* 0x008fea000383ffff */
[----:B------:R-:W-:Y:S05]  /*9d40*/  BRA `(.L_x_171) ;  /* 0xffffffac000c7947 */ /* 0x000fea000383ffff */
.L_x_83:
[----:B------:R-:W-:Y:S07]  /*9d50*/  MOV R0, UR21 ;  /* 0x0000001500007c02 */ /* 0x000fee0008000f00 */
.L_x_172:
[----:B--2---:R2:W3:Y:S02]  /*9d60*/  SYNCS.PHASECHK.TRANS64.TRYWAIT P0, [R0+URZ+0x78], R9 ;  /* 0x00007809000075a7 */ /* 0x0044e400080011ff */
[----:B---3--:R-:W-:Y:S05]  /*9d70*/  @!P0 NANOSLEEP.SYNCS 0x989680 ;  /* 0x009896800000895d */ /* 0x008fea0003900000 */
[----:B------:R-:W3:Y:S02]  /*9d80*/  @!P0 SYNCS.PHASECHK.TRANS64 P0, [R0+URZ+0x78], R9 ;  /* 0x00007809000085a7 */ /* 0x000ee400080010ff */
[----:B---3--:R-:W-:Y:S05]  /*9d90*/  @!P0 BRA `(.L_x_172) ;  /* 0xfffffffc00f08947 */ /* 0x008fea000383ffff */
[----:B------:R-:W-:Y:S05]  /*9da0*/  BRA `(.L_x_173) ;  /* 0xffffffac00487947 */ /* 0x000fea000383ffff */
.L_x_84:
[----:B------:R-:W-:Y:S07]  /*9db0*/  MOV R0, UR21 ;  /* 0x0000001500007c02 */ /* 0x000fee0008000f00 */
.L_x_174:
[----:B--2---:R2:W3:Y:S02]  /*9dc0*/  SYNCS.PHASECHK.TRANS64.TRYWAIT P0, [R0+URZ+0x80], R9 ;  /* 0x00008009000075a7 */ /* 0x0044e400080011ff */
[----:B---3--:R-:W-:Y:S05]  /*9dd0*/  @!P0 NANOSLEEP.SYNCS 0x989680 ;  /* 0x009896800000895d */ /* 0x008fea0003900000 */
[----:B------:R-:W3:Y:S02]  /*9de0*/  @!P0 SYNCS.PHASECHK.TRANS64 P0, [R0+URZ+0x80], R9 ;  /* 0x00008009000085a7 */ /* 0x000ee400080010ff */
[----:B---3--:R-:W-:Y:S05]  /*9df0*/  @!P0 BRA `(.L_x_174) ;  /* 0xfffffffc00f08947 */ /* 0x008fea000383ffff */
[----:B------:R-:W-:Y:S05]  /*9e00*/  BRA `(.L_x_175) ;  /* 0xffffffac00907947 */ /* 0x000fea000383ffff */
.L_x_85:
[----:B------:R-:W-:Y:S07]  /*9e10*/  MOV R0, UR21 ;  /* 0x0000001500007c02 */ /* 0x000fee0008000f00 */
.L_x_176:
[----:B--2---:R2:W3:Y:S02]  /*9e20*/  SYNCS.PHASECHK.TRANS64.TRYWAIT P0, [R0+URZ+0x88], R9 ;  /* 0x00008809000075a7 */ /* 0x0044e400080011ff */
[----:B---3--:R-:W-:Y:S05]  /*9e30*/  @!P0 NANOSLEEP.SYNCS 0x989680 ;  /* 0x009896800000895d */ /* 0x008fea0003900000 */
[----:B------:R-:W3:Y:S02]  /*9e40*/  @!P0 SYNCS.PHASECHK.TRANS64 P0, [R0+URZ+0x88], R9 ;  /* 0x00008809000085a7 */ /* 0x000ee400080010ff */
[----:B---3--:R-:W-:Y:S05]  /*9e50*/  @!P0 BRA `(.L_x_176) ;  /* 0xfffffffc00f08947 */ /* 0x008fea000383ffff */
[----:B------:R-:W-:Y:S05]  /*9e60*/  BRA `(.L_x_177) ;  /* 0xffffffac00d47947 */ /* 0x000fea000383ffff */
.L_x_87:
[----:B------:R-:W-:-:S07]  /*9e70*/  MOV R0, UR21 ;  /* 0x0000001500007c02 */ /* 0x000fce0008000f00 */
.L_x_178:
[----:B---3--:R3:W4:Y:S02]  /*9e80*/  SYNCS.PHASECHK.TRANS64.TRYWAIT P0, [R0+URZ+0x70], R3 ;  /* 0x00007003000075a7 */ /* 0x00872400080011ff */
[----:B----4-:R-:W-:Y:S05]  /*9e90*/  @!P0 NANOSLEEP.SYNCS 0x989680 ;  /* 0x009896800000895d */ /* 0x010fea0003900000 */
[----:B------:R-:W4:Y:S02]  /*9ea0*/  @!P0 SYNCS.PHASECHK.TRANS64 P0, [R0+URZ+0x70], R3 ;  /* 0x00007003000085a7 */ /* 0x000f2400080010ff */
[----:B----4-:R-:W-:Y:S05]  /*9eb0*/  @!P0 BRA `(.L_x_178) ;  /* 0xfffffffc00f08947 */ /* 0x010fea000383ffff */
[----:B------:R-:W-:Y:S05]  /*9ec0*/  BRA `(.L_x_179) ;  /* 0xffffffb000487947 */ /* 0x000fea000383ffff */
.L_x_88:
[----:B---3--:R-:W-:-:S07]  /*9ed0*/  MOV R0, UR21 ;  /* 0x0000001500007c02 */ /* 0x008fce0008000f00 */
.L_x_180:
[----:B---3--:R3:W4:Y:S02]  /*9ee0*/  SYNCS.PHASECHK.TRANS64.TRYWAIT P0, [R0+URZ+0x78], R3 ;  /* 0x00007803000075a7 */ /* 0x00872400080011ff */
[----:B----4-:R-:W-:Y:S05]  /*9ef0*/  @!P0 NANOSLEEP.SYNCS 0x989680 ;  /* 0x009896800000895d */ /* 0x010fea0003900000 */
[----:B------:R-:W4:Y:S02]  /*9f00*/  @!P0 SYNCS.PHASECHK.TRANS64 P0, [R0+URZ+0x78], R3 ;  /* 0x00007803000085a7 */ /* 0x000f2400080010ff */
[----:B----4-:R-:W-:Y:S05]  /*9f10*/  @!P0 BRA `(.L_x_180) ;  /* 0xfffffffc00f08947 */ /* 0x010fea000383ffff */
[----:B------:R-:W-:Y:S05]  /*9f20*/  BRA `(.L_x_181) ;  /* 0xffffffb000387947 */ /* 0x000fea000383ffff */
.L_x_89:
[----:B---3--:R-:W-:-:S07]  /*9f30*/  MOV R0, UR21 ;  /* 0x0000001500007c02 */ /* 0x008fce0008000f00 */
.L_x_182:
[----:B---3--:R3:W4:Y:S02]  /*9f40*/  SYNCS.PHASECHK.TRANS64.TRYWAIT P0, [R0+URZ+0x80], R3 ;  /* 0x00008003000075a7 */ /* 0x00872400080011ff */
[----:B----4-:R-:W-:Y:S05]  /*9f50*/  @!P0 NANOSLEEP.SYNCS 0x989680 ;  /* 0x009896800000895d */ /* 0x010fea0003900000 */
[----:B------:R-:W4:Y:S02]  /*9f60*/  @!P0 SYNCS.PHASECHK.TRANS64 P0, [R0+URZ+0x80], R3 ;  /* 0x00008003000085a7 */ /* 0x000f2400080010ff */
[----:B----4-:R-:W-:Y:S05]  /*9f70*/  @!P0 BRA `(.L_x_182) ;  /* 0xfffffffc00f08947 */ /* 0x010fea000383ffff */
[----:B------:R-:W-:Y:S05]  /*9f80*/  BRA `(.L_x_183) ;  /* 0xffffffb000287947 */ /* 0x000fea000383ffff */
.L_x_91:
[----:B-1----:R1:W2:Y:S02]  /*9f90*/  SYNCS.PHASECHK.TRANS64.TRYWAIT P0, [R3+URZ+0xa0], R0 ;  /* 0x0000a000030075a7 */ /* 0x0022a400080011ff */
[----:B--2---:R-:W-:Y:S05]  /*9fa0*/  @!P0 NANOSLEEP.SYNCS 0x989680 ;  /* 0x009896800000895d */ /* 0x004fea0003900000 */
[----:B------:R-:W2:Y:S02]  /*9fb0*/  @!P0 SYNCS.PHASECHK.TRANS64 P0, [R3+URZ+0xa0], R0 ;  /* 0x0000a000030085a7 */ /* 0x000ea400080010ff */
[----:B--2---:R-:W-:Y:S05]  /*9fc0*/  @!P0 BRA `(.L_x_91) ;  /* 0xfffffffc00f08947 */ /* 0x004fea000383ffff */
[----:B------:R-:W-:Y:S05]  /*9fd0*/  BRA `(.L_x_184) ;  /* 0xffffffb000e87947 */ /* 0x000fea000383ffff */
.L_x_102:
[----:B-1----:R-:W-:Y:S04]  /*9fe0*/  MOV R2, UR44 ;  /* 0x0000002c00027c02 */ /* 0x002fe80008000f00 */
[----:B------:R1:W2:Y:S03]  /*9ff0*/  SYNCS.PHASECHK.TRANS64.TRYWAIT P1, [R2+URZ+0x50], R3 ;  /* 0x00005003020075a7 */ /* 0x0002a600080211ff */
[----:B--2---:R-:W-:Y:S05]  /*a000*/  @!P1 NANOSLEEP.SYNCS 0x989680 ;  /* 0x009896800000995d */ /* 0x004fea0003900000 */
[----:B------:R-:W2:Y:S02]  /*a010*/  @!P1 SYNCS.PHASECHK.TRANS64 P1, [R2+URZ+0x50], R3 ;  /* 0x00005003020095a7 */ /* 0x000ea400080210ff */
[----:B--2---:R-:W-:Y:S05]  /*a020*/  @!P1 BRA `(.L_x_102) ;  /* 0xfffffffc00ec9947 */ /* 0x004fea000383ffff */
[----:B------:R-:W-:Y:S05]  /*a030*/  BRA `(.L_x_101) ;  /* 0xffffffc000587947 */ /* 0x000fea000383ffff */
.L_x_104:
[----:B-1----:R1:W4:Y:S02]  /*a040*/  SYNCS.PHASECHK.TRANS64.TRYWAIT P0, [R99+URZ+0xc0], R0 ;  /* 0x0000c000630075a7 */ /* 0x00232400080011ff */
[----:B----4-:R-:W-:Y:S05]  /*a050*/  @!P0 NANOSLEEP.SYNCS 0x989680 ;  /* 0x009896800000895d */ /* 0x010fea0003900000 */
[----:B------:R-:W4:Y:S02]  /*a060*/  @!P0 SYNCS.PHASECHK.TRANS64 P0, [R99+URZ+0xc0], R0 ;  /* 0x0000c000630085a7 */ /* 0x000f2400080010ff */
[----:B----4-:R-:W-:Y:S05]  /*a070*/  @!P0 BRA `(.L_x_104) ;  /* 0xfffffffc00f08947 */ /* 0x010fea000383ffff */
[----:B------:R-:W-:Y:S05]  /*a080*/  BRA `(.L_x_103) ;  /* 0xffffffc000807947 */ /* 0x000fea000383ffff */
.L_x_113:
[----:B---3--:R3:W4:Y:S02]  /*a090*/  SYNCS.PHASECHK.TRANS64.TRYWAIT P0, [R3+URZ+0x50], R0 ;  /* 0x00005000030075a7 */ /* 0x00872400080011ff */
[----:B----4-:R-:W-:Y:S05]  /*a0a0*/  @!P0 NANOSLEEP.SYNCS 0x989680 ;  /* 0x009896800000895d */ /* 0x010fea0003900000 */
[----:B------:R-:W4:Y:S02]  /*a0b0*/  @!P0 SYNCS.PHASECHK.TRANS64 P0, [R3+URZ+0x50], R0 ;  /* 0x00005000030085a7 */ /* 0x000f2400080010ff */
[----:B----4-:R-:W-:Y:S05]  /*a0c0*/  @!P0 BRA `(.L_x_113) ;  /* 0xfffffffc00f08947 */ /* 0x010fea000383ffff */
[----:B------:R-:W-:Y:S05]  /*a0d0*/  BRA `(.L_x_112) ;  /* 0xffffffcc005c7947 */ /* 0x000fea000383ffff */
.L_x_121:
[----:B---3--:R3:W4:Y:S02]  /*a0e0*/  SYNCS.PHASECHK.TRANS64.TRYWAIT P0, [R62+URZ+0x50], R5 ;  /* 0x000050053e0075a7 */ /* 0x00872400080011ff */
[----:B----4-:R-:W-:Y:S05]  /*a0f0*/  @!P0 NANOSLEEP.SYNCS 0x989680 ;  /* 0x009896800000895d */ /* 0x010fea0003900000 */
[----:B------:R-:W4:Y:S02]  /*a100*/  @!P0 SYNCS.PHASECHK.TRANS64 P0, [R62+URZ+0x50], R5 ;  /* 0x000050053e0085a7 */ /* 0x000f2400080010ff */
[----:B----4-:R-:W-:Y:S05]  /*a110*/  @!P0 BRA `(.L_x_121) ;  /* 0xfffffffc00f08947 */ /* 0x010fea000383ffff */
[----:B------:R-:W-:Y:S05]  /*a120*/  BRA `(.L_x_120) ;  /* 0xffffffd800607947 */ /* 0x000fea000383ffff */
.L_x_129:
[----:B---3--:R3:W4:Y:S02]  /*a130*/  SYNCS.PHASECHK.TRANS64.TRYWAIT P0, [R62+URZ+0x50], R5 ;  /* 0x000050053e0075a7 */ /* 0x00872400080011ff */
[----:B----4-:R-:W-:Y:S05]  /*a140*/  @!P0 NANOSLEEP.SYNCS 0x989680 ;  /* 0x009896800000895d */ /* 0x010fea0003900000 */
[----:B------:R-:W4:Y:S02]  /*a150*/  @!P0 SYNCS.PHASECHK.TRANS64 P0, [R62+URZ+0x50], R5 ;  /* 0x000050053e0085a7 */ /* 0x000f2400080010ff */
[----:B----4-:R-:W-:Y:S05]  /*a160*/  @!P0 BRA `(.L_x_129) ;  /* 0xfffffffc00f08947 */ /* 0x010fea000383ffff */
[----:B------:R-:W-:Y:S05]  /*a170*/  BRA `(.L_x_128) ;  /* 0xffffffe400647947 */ /* 0x000fea000383ffff */
        .weak           $__internal_0_$__cuda_sm10x_tcgen05_guardrail_trap_col_being_dealloced_not_returned_by_alloc
        .type           $__internal_0_$__cuda_sm10x_tcgen05_guardrail_trap_col_being_dealloced_not_returned_by_alloc,@function
        .size           $__internal_0_$__cuda_sm10x_tcgen05_guardrail_trap_col_being_dealloced_not_returned_by_alloc,($__internal_1_$__cuda_sm10x_tcgen05_guardrail_trap_phase_invalid_during_alloc - $__internal_0_$__cuda_sm10x_tcgen05_guardrail_trap_col_being_dealloced_not_returned_by_alloc)
$__internal_0_$__cuda_sm10x_tcgen05_guardrail_trap_col_being_dealloced_not_returned_by_alloc:
[----:B------:R-:W-:Y:S05]  /*a180*/  BPT.TRAP 0x1 ;  /* 0x000000040000795c */ /* 0x000fea0000300000 */
[----:B------:R-:W-:-:S04]  /*a190*/  HFMA2 R3, -RZ, RZ, 0, 0 ;  /* 0x00000000ff037431 */ /* 0x000fc800000001ff */
[----:B------:R-:W-:Y:S05]  /*a1a0*/  RET.REL.NODEC R2 `(_ZN7cutlass13device_kernelINS_4gemm6kernel13GemmUniversalIN4cute5tupleIJiiiiEEENS1_10collective13CollectiveMmaINS1_35MainloopSm100TmaUmmaWarpSpecializedILi5ELi2ELi4ENS5_IJNS4_1CILi1EEENSA_ILi2EEESB_EEEEENS5_IJNSA_ILi128EEESF_NSA_ILi64EEEEEENS_6half_tENS5_IJlSB_lEEESI_NS5_IJSB_llEEENS4_8TiledMMAINS4_8MMA_AtomIJNS4_20SM100_MMA_F16BF16_SSISI_SI_fLi128ELi128ELNS4_4UMMA5MajorE0ELSP_1ELNSO_7ScaleInE0ELSQ_0EEEEEENS4_6LayoutINS5_IJSB_SB_SB_EEENS5_IJNSA_ILi0EEESV_SV_EEEEENS5_IJNS4_10UnderscoreESY_SY_EEEEENS4_23SM90_TMA_LOAD_MULTICASTENS4_14ComposedLayoutINS4_7SwizzleILi3ELi4ELi3EEENS4_18smem_ptr_flag_bitsILi16EEENST_INS5_IJNSA_ILi8EEESG_EEENS5_IJSG_SB_EEEEEEEvNS4_8identityENS4_13SM90_TMA_LOADENS12_IS14_S16_NST_INS5_IJSG_S17_EEENS5_IJSB_SG_EEEEEEEvS1C_EENS_8epilogue10collective18CollectiveEpilogueINS1J_23Sm100TmaWarpSpecializedILi4ELi2ELi32ELb1ELb0EEEJSH_NS5_IJNST_ISF_SB_EENST_INSA_ILi32EEESB_EEEEESI_SJ_SI_SJ_NS1J_6fusion15FusionCallbacksIS1N_NS1S_17LinearCombinationISI_fSI_fLNS_15FloatRoundStyleE2EEESH_S1R_JEEENS4_5SM1004TMEM4LOAD26SM100_TMEM_LOAD_32dp32b32xES1D_NS12_INS13_ILi2ELi4ELi3EEES16_NST_INS5_IJS17_S1P_EEENS5_IJS1P_SB_EEEEEEENS4_39AutoVectorizingCopyWithAssumedAlignmentILi128EEENS4_14SM90_TMA_STOREES26_S28_S28_EEEvvEEEEvNT_6ParamsE) ;  /* 0xffffff5c02947950 */ /* 0x000fea0003c3ffff */
        .weak           $__internal_1_$__cuda_sm10x_tcgen05_guardrail_trap_phase_invalid_during_alloc
        .type           $__internal_1_$__cuda_sm10x_tcgen05_guardrail_trap_phase_invalid_during_alloc,@function
        .size           $__internal_1_$__cuda_sm10x_tcgen05_guardrail_trap_phase_invalid_during_alloc,($__internal_2_$__cuda_sm10x_tcgen05_guardrail_trap_unallocated_columns_being_dealloced - $__internal_1_$__cuda_sm10x_tcgen05_guardrail_trap_phase_invalid_during_alloc)
$__internal_1_$__cuda_sm10x_tcgen05_guardrail_trap_phase_invalid_during_alloc:
[----:B------:R-:W-:Y:S05]  /*a1b0*/  BPT.TRAP 0x1 ;  /* 0x000000040000795c */ /* 0x000fea0000300000 */
[----:B------:R-:W-:-:S04]  /*a1c0*/  MOV R5, 0x0 ;  /* 0x0000000000057802 */ /* 0x000fc80000000f00 */
[----:B------:R-:W-:Y:S05]  /*a1d0*/  RET.REL.NODEC R4 `(_ZN7cutlass13device_kernelINS_4gemm6kernel13GemmUniversalIN4cute5tupleIJiiiiEEENS1_10collective13CollectiveMmaINS1_35MainloopSm100TmaUmmaWarpSpecializedILi5ELi2ELi4ENS5_IJNS4_1CILi1EEENSA_ILi2EEESB_EEEEENS5_IJNSA_ILi128EEESF_NSA_ILi64EEEEEENS_6half_tENS5_IJlSB_lEEESI_NS5_IJSB_llEEENS4_8TiledMMAINS4_8MMA_AtomIJNS4_20SM100_MMA_F16BF16_SSISI_SI_fLi128ELi128ELNS4_4UMMA5MajorE0ELSP_1ELNSO_7ScaleInE0ELSQ_0EEEEEENS4_6LayoutINS5_IJSB_SB_SB_EEENS5_IJNSA_ILi0EEESV_SV_EEEEENS5_IJNS4_10UnderscoreESY_SY_EEEEENS4_23SM90_TMA_LOAD_MULTICASTENS4_14ComposedLayoutINS4_7SwizzleILi3ELi4ELi3EEENS4_18smem_ptr_flag_bitsILi16EEENST_INS5_IJNSA_ILi8EEESG_EEENS5_IJSG_SB_EEEEEEEvNS4_8identityENS4_13SM90_TMA_LOADENS12_IS14_S16_NST_INS5_IJSG_S17_EEENS5_IJSB_SG_EEEEEEEvS1C_EENS_8epilogue10collective18CollectiveEpilogueINS1J_23Sm100TmaWarpSpecializedILi4ELi2ELi32ELb1ELb0EEEJSH_NS5_IJNST_ISF_SB_EENST_INSA_ILi32EEESB_EEEEESI_SJ_SI_SJ_NS1J_6fusion15FusionCallbacksIS1N_NS1S_17LinearCombinationISI_fSI_fLNS_15FloatRoundStyleE2EEESH_S1R_JEEENS4_5SM1004TMEM4LOAD26SM100_TMEM_LOAD_32dp32b32xES1D_NS12_INS13_ILi2ELi4ELi3EEES16_NST_INS5_IJS17_S1P_EEENS5_IJS1P_SB_EEEEEEENS4_39AutoVectorizingCopyWithAssumedAlignmentILi128EEENS4_14SM90_TMA_STOREES26_S28_S28_EEEvvEEEEvNT_6ParamsE) ;  /* 0xffffff5c04887950 */ /* 0x000fea0003c3ffff */
        .weak           $__internal_2_$__cuda_sm10x_tcgen05_guardrail_trap_unallocated_columns_being_dealloced
        .type           $__internal_2_$__cuda_sm10x_tcgen05_guardrail_trap_unallocated_columns_being_dealloced,@function
        .size           $__internal_2_$__cuda_sm10x_tcgen05_guardrail_trap_unallocated_columns_being_dealloced,(.L_x_186 - $__internal_2_$__cuda_sm10x_tcgen05_guardrail_trap_unallocated_columns_being_dealloced)
$__internal_2_$__cuda_sm10x_tcgen05_guardrail_trap_unallocated_columns_being_dealloced:
[----:B------:R-:W-:Y:S05]  /*a1e0*/  BPT.TRAP 0x1 ;  /* 0x000000040000795c */ /* 0x000fea0000300000 */
[----:B------:R-:W-:-:S04]  /*a1f0*/  HFMA2 R3, -RZ, RZ, 0, 0 ;  /* 0x00000000ff037431 */ /* 0x000fc800000001ff */
[----:B------:R-:W-:Y:S05]  /*a200*/  RET.REL.NODEC R2 `(_ZN7cutlass13device_kernelINS_4gemm6kernel13GemmUniversalIN4cute5tupleIJiiiiEEENS1_10collective13CollectiveMmaINS1_35MainloopSm100TmaUmmaWarpSpecializedILi5ELi2ELi4ENS5_IJNS4_1CILi1EEENSA_ILi2EEESB_EEEEENS5_IJNSA_ILi128EEESF_NSA_ILi64EEEEEENS_6half_tENS5_IJlSB_lEEESI_NS5_IJSB_llEEENS4_8TiledMMAINS4_8MMA_AtomIJNS4_20SM100_MMA_F16BF16_SSISI_SI_fLi128ELi128ELNS4_4UMMA5MajorE0ELSP_1ELNSO_7ScaleInE0ELSQ_0EEEEEENS4_6LayoutINS5_IJSB_SB_SB_EEENS5_IJNSA_ILi0EEESV_SV_EEEEENS5_IJNS4_10UnderscoreESY_SY_EEEEENS4_23SM90_TMA_LOAD_MULTICASTENS4_14ComposedLayoutINS4_7SwizzleILi3ELi4ELi3EEENS4_18smem_ptr_flag_bitsILi16EEENST_INS5_IJNSA_ILi8EEESG_EEENS5_IJSG_SB_EEEEEEEvNS4_8identityENS4_13SM90_TMA_LOADENS12_IS14_S16_NST_INS5_IJSG_S17_EEENS5_IJSB_SG_EEEEEEEvS1C_EENS_8epilogue10collective18CollectiveEpilogueINS1J_23Sm100TmaWarpSpecializedILi4ELi2ELi32ELb1ELb0EEEJSH_NS5_IJNST_ISF_SB_EENST_INSA_ILi32EEESB_EEEEESI_SJ_SI_SJ_NS1J_6fusion15FusionCallbacksIS1N_NS1S_17LinearCombinationISI_fSI_fLNS_15FloatRoundStyleE2EEESH_S1R_JEEENS4_5SM1004TMEM4LOAD26SM100_TMEM_LOAD_32dp32b32xES1D_NS12_INS13_ILi2ELi4ELi3EEES16_NST_INS5_IJS17_S1P_EEENS5_IJS1P_SB_EEEEEEENS4_39AutoVectorizingCopyWithAssumedAlignmentILi128EEENS4_14SM90_TMA_STOREES26_S28_S28_EEEvvEEEEvNT_6ParamsE) ;  /* 0xffffff5c027c7950 */ /* 0x000fea0003c3ffff */
.L_x_185:
[----:B------:R-:W-:-:S00]  /*a210*/  BRA `(.L_x_185) ;  /* 0xfffffffc00fc7947 */ /* 0x000fc0000383ffff */
[----:B------:R-:W-:-:S00]  /*a220*/  NOP ;  /* 0x0000000000007918 */ /* 0x000fc00000000000 */
        /* <DEDUP_REMOVED lines=13> */
.L_x_186:


//--------------------- .nv.global.init           --------------------------
	.section	.nv.global.init,"aw",@progbits
.nv.global.init:
	.type		$str$27,@object
	.size		$str$27,($str$28 - $str$27)
$str$27:
        /*0000*/ 	.byte	0x28, 0x61, 0x64, 0x64, 0x72, 0x65, 0x73, 0x73, 0x20, 0x26, 0x20, 0x6d, 0x61, 0x73, 0x6b, 0x29
        /*0010*/ 	.byte	0x20, 0x3d, 0x3d, 0x20, 0x30, 0x00
	.type		$str$28,@object
	.size		$str$28,($str$26 - $str$28)
$str$28:
        /*0016*/ 	.byte	0x2f, 0x74, 0x6d, 0x70, 0x2f, 0x63, 0x75, 0x74, 0x6c, 0x61, 0x73, 0x73, 0x5f, 0x73, 0x77, 0x65
        /*0026*/ 	.byte	0x65, 0x70, 0x5f, 0x73, 0x72, 0x63, 0x2f, 0x69, 0x6e, 0x63, 0x6c, 0x75, 0x64, 0x65, 0x2f, 0x63
        /*0036*/ 	.byte	0x75, 0x74, 0x65, 0x2f, 0x70, 0x6f, 0x69, 0x6e, 0x74, 0x65, 0x72, 0x5f, 0x66, 0x6c, 0x61, 0x67
        /*0046*/ 	.byte	0x67, 0x65, 0x64, 0x2e, 0x68, 0x70, 0x70, 0x00
	.type		$str$26,@object
	.size		$str$26,($str$25 - $str$26)
$str$26:
        /*004e*/ 	.byte	0x2f, 0x74, 0x6d, 0x70, 0x2f, 0x63, 0x75, 0x74, 0x6c, 0x61, 0x73, 0x73, 0x5f, 0x73, 0x77, 0x65
        /*005e*/ 	.byte	0x65, 0x70, 0x5f, 0x73, 0x72, 0x63, 0x2f, 0x69, 0x6e, 0x63, 0x6c, 0x75, 0x64, 0x65, 0x2f, 0x63
        /*006e*/ 	.byte	0x75, 0x74, 0x65, 0x2f, 0x61, 0x74, 0x6f, 0x6d, 0x2f, 0x63, 0x6f, 0x70, 0x79, 0x5f, 0x74, 0x72
        /*007e*/ 	.byte	0x61, 0x69, 0x74, 0x73, 0x5f, 0x73, 0x6d, 0x31, 0x30, 0x30, 0x2e, 0x68, 0x70, 0x70, 0x00
	.type		$str$25,@object
	.size		$str$25,(__unnamed_1 - $str$25)
$str$25:
        /*008d*/ 	.byte	0x28, 0x28, 0x75, 0x69, 0x6e, 0x74, 0x33, 0x32, 0x5f, 0x74, 0x28, 0x74, 0x68, 0x72, 0x65, 0x61
        /*009d*/ 	.byte	0x64, 0x49, 0x64, 0x78, 0x2e, 0x78, 0x29, 0x20, 0x2f, 0x20, 0x33, 0x32, 0x29, 0x20, 0x25, 0x20
        /*00ad*/ 	.byte	0x34, 0x29, 0x20, 0x3d, 0x3d, 0x20, 0x28, 0x28, 0x28, 0x74, 0x6d, 0x65, 0x6d, 0x5f, 0x61, 0x64
        /*00bd*/ 	.byte	0x64, 0x72, 0x20, 0x3e, 0x3e, 0x20, 0x31, 0x36, 0x29, 0x20, 0x2f, 0x20, 0x33, 0x32, 0x29, 0x20
        /*00cd*/ 	.byte	0x25, 0x20, 0x34, 0x29, 0x00
	.type		__unnamed_1,@object
	.size		__unnamed_1,(__unnamed_2 - __unnamed_1)
__unnamed_1:
        /*00d2*/ 	.byte	0x61, 0x75, 0x74, 0x6f, 0x20, 0x63, 0x75, 0x74, 0x65, 0x3a, 0x3a, 0x61, 0x73, 0x5f, 0x70, 0x6f
        /* <DEDUP_REMOVED lines=24> */
        /*0262*/ 	.byte	0x3e, 0x3e, 0x3e, 0x3e, 0x5d, 0x00
	.type		__unnamed_2,@object
	.size		__unnamed_2,(.L_2 - __unnamed_2)
__unnamed_2:
        /* <DEDUP_REMOVED lines=42> */
        /*0508*/ 	.byte	0x3e, 0x3e, 0x5d, 0x00
.L_2:


//--------------------- .nv.shared._ZN7cutlass13device_kernelINS_4gemm6kernel13GemmUniversalIN4cute5tupleIJiiiiEEENS1_10collective13CollectiveMmaINS1_35MainloopSm100TmaUmmaWarpSpecializedILi5ELi2ELi4ENS5_IJNS4_1CILi1EEENSA_ILi2EEESB_EEEEENS5_IJNSA_ILi128EEESF_NSA_ILi64EEEEEENS_6half_tENS5_IJlSB_lEEESI_NS5_IJSB_llEEENS4_8TiledMMAINS4_8MMA_AtomIJNS4_20SM100_MMA_F16BF16_SSISI_SI_fLi128ELi128ELNS4_4UMMA5MajorE0ELSP_1ELNSO_7ScaleInE0ELSQ_0EEEEEENS4_6LayoutINS5_IJSB_SB_SB_EEENS5_IJNSA_ILi0EEESV_SV_EEEEENS5_IJNS4_10UnderscoreESY_SY_EEEEENS4_23SM90_TMA_LOAD_MULTICASTENS4_14ComposedLayoutINS4_7SwizzleILi3ELi4ELi3EEENS4_18smem_ptr_flag_bitsILi16EEENST_INS5_IJNSA_ILi8EEESG_EEENS5_IJSG_SB_EEEEEEEvNS4_8identityENS4_13SM90_TMA_LOADENS12_IS14_S16_NST_INS5_IJSG_S17_EEENS5_IJSB_SG_EEEEEEEvS1C_EENS_8epilogue10collective18CollectiveEpilogueINS1J_23Sm100TmaWarpSpecializedILi4ELi2ELi32ELb1ELb0EEEJSH_NS5_IJNST_ISF_SB_EENST_INSA_ILi32EEESB_EEEEESI_SJ_SI_SJ_NS1J_6fusion15FusionCallbacksIS1N_NS1S_17LinearCombinationISI_fSI_fLNS_15FloatRoundStyleE2EEESH_S1R_JEEENS4_5SM1004TMEM4LOAD26SM100_TMEM_LOAD_32dp32b32xES1D_NS12_INS13_ILi2ELi4ELi3EEES16_NST_INS5_IJS17_S1P_EEENS5_IJS1P_SB_EEEEEEENS4_39AutoVectorizingCopyWithAssumedAlignmentILi128EEENS4_14SM90_TMA_STOREES26_S28_S28_EEEvvEEEEvNT_6ParamsE --------------------------
	.section	.nv.shared._ZN7cutlass13device_kernelINS_4gemm6kernel13GemmUniversalIN4cute5tupleIJiiiiEEENS1_10collective13CollectiveMmaINS1_35MainloopSm100TmaUmmaWarpSpecializedILi5ELi2ELi4ENS5_IJNS4_1CILi1EEENSA_ILi2EEESB_EEEEENS5_IJNSA_ILi128EEESF_NSA_ILi64EEEEEENS_6half_tENS5_IJlSB_lEEESI_NS5_IJSB_llEEENS4_8TiledMMAINS4_8MMA_AtomIJNS4_20SM100_MMA_F16BF16_SSISI_SI_fLi128ELi128ELNS4_4UMMA5MajorE0ELSP_1ELNSO_7ScaleInE0ELSQ_0EEEEEENS4_6LayoutINS5_IJSB_SB_SB_EEENS5_IJNSA_ILi0EEESV_SV_EEEEENS5_IJNS4_10UnderscoreESY_SY_EEEEENS4_23SM90_TMA_LOAD_MULTICASTENS4_14ComposedLayoutINS4_7SwizzleILi3ELi4ELi3EEENS4_18smem_ptr_flag_bitsILi16EEENST_INS5_IJNSA_ILi8EEESG_EEENS5_IJSG_SB_EEEEEEEvNS4_8identityENS4_13SM90_TMA_LOADENS12_IS14_S16_NST_INS5_IJSG_S17_EEENS5_IJSB_SG_EEEEEEEvS1C_EENS_8epilogue10collective18CollectiveEpilogueINS1J_23Sm100TmaWarpSpecializedILi4ELi2ELi32ELb1ELb0EEEJSH_NS5_IJNST_ISF_SB_EENST_INSA_ILi32EEESB_EEEEESI_SJ_SI_SJ_NS1J_6fusion15FusionCallbacksIS1N_NS1S_17LinearCombinationISI_fSI_fLNS_15FloatRoundStyleE2EEESH_S1R_JEEENS4_5SM1004TMEM4LOAD26SM100_TMEM_LOAD_32dp32b32xES1D_NS12_INS13_ILi2ELi4ELi3EEES16_NST_INS5_IJS17_S1P_EEENS5_IJS1P_SB_EEEEEEENS4_39AutoVectorizingCopyWithAssumedAlignmentILi128EEENS4_14SM90_TMA_STOREES26_S28_S28_EEEvvEEEEvNT_6ParamsE,"aw",@nobits
	.sectionflags	@""
	.align	16
	.zero		1024


//--------------------- .nv.shared.reserved.0     --------------------------
	.section	.nv.shared.reserved.0,"aw",@nobits
	.weak		__nv_reservedSMEM_offset_0_alias
	.size		__nv_reservedSMEM_offset_0_alias, 0, 64
	.other		__nv_reservedSMEM_offset_0_alias,@"STO_CUDA_RESERVED_SHARED STV_DEFAULT"
__nv_reservedSMEM_offset_0_alias:
	.zero		0
.nv.shared.reserved.0:
	.zero		64
	.weak		__nv_reservedSMEM_tcgen05_partition
	.type		__nv_reservedSMEM_tcgen05_partition,@object
	.size		__nv_reservedSMEM_tcgen05_partition,(.L_0 - __nv_reservedSMEM_tcgen05_partition)
__nv_reservedSMEM_tcgen05_partition:
	.zero		32
.L_0:


//--------------------- .nv.global                --------------------------
	.section	.nv.global,"aw",@nobits
.nv.global:
	.type		_ZN40_INTERNAL_4b0965cb_4_k_cu_c2b6cc01_346344cute1_E,@object
	.size		_ZN40_INTERNAL_4b0965cb_4_k_cu_c2b6cc01_346344cute1_E,(_ZN40_INTERNAL_4b0965cb_4_k_cu_c2b6cc01_346344cuda3std3__45__cpo6cbeginE - _ZN40_INTERNAL_4b0965cb_4_k_cu_c2b6cc01_346344cute1_E)
_ZN40_INTERNAL_4b0965cb_4_k_cu_c2b6cc01_346344cute1_E:
	.zero		1
	.type		_ZN40_INTERNAL_4b0965cb_4_k_cu_c2b6cc01_346344cuda3std3__45__cpo6cbeginE,@object
	.size		_ZN40_INTERNAL_4b0965cb_4_k_cu_c2b6cc01_346344cuda3std3__45__cpo6cbeginE,(_ZN40_INTERNAL_4b0965cb_4_k_cu_c2b6cc01_346344cuda3std3__48in_placeE - _ZN40_INTERNAL_4b0965cb_4_k_cu_c2b6cc01_346344cuda3std3__45__cpo6cbeginE)
_ZN40_INTERNAL_4b0965cb_4_k_cu_c2b6cc01_346344cuda3std3__45__cpo6cbeginE:
	.zero		1
	.type		_ZN40_INTERNAL_4b0965cb_4_k_cu_c2b6cc01_346344cuda3std3__48in_placeE,@object
	.size		_ZN40_INTERNAL_4b0965cb_4_k_cu_c2b6cc01_346344cuda3std3__48in_placeE,(_ZN40_INTERNAL_4b0965cb_4_k_cu_c2b6cc01_346344cuda3std6ranges3__45__cpo9iter_moveE - _ZN40_INTERNAL_4b0965cb_4_k_cu_c2b6cc01_346344cuda3std3__48in_placeE)
_ZN40_INTERNAL_4b0965cb_4_k_cu_c2b6cc01_346344cuda3std3__48in_placeE:
	.zero		1
	.type		_ZN40_INTERNAL_4b0965cb_4_k_cu_c2b6cc01_346344cuda3std6ranges3__45__cpo9iter_moveE,@object
	.size		_ZN40_INTERNAL_4b0965cb_4_k_cu_c2b6cc01_346344cuda3std6ranges3__45__cpo9iter_moveE,(_ZN40_INTERNAL_4b0965cb_4_k_cu_c2b6cc01_346344cuda3std3__45__cpo5beginE - _ZN40_INTERNAL_4b0965cb_4_k_cu_c2b6cc01_346344cuda3std6ranges3__45__cpo9iter_moveE)
_ZN40_INTERNAL_4b0965cb_4_k_cu_c2b6cc01_346344cuda3std6ranges3__45__cpo9iter_moveE:
	.zero		1
	.type		_ZN40_INTERNAL_4b0965cb_4_k_cu_c2b6cc01_346344cuda3std3__45__cpo5beginE,@object
	.size		_ZN40_INTERNAL_4b0965cb_4_k_cu_c2b6cc01_346344cuda3std3__45__cpo5beginE,(_ZN40_INTERNAL_4b0965cb_4_k_cu_c2b6cc01_346344cuda3std3__442_GLOBAL__N__4b0965cb_4_k_cu_c2b6cc01_346346ignoreE - _ZN40_INTERNAL_4b0965cb_4_k_cu_c2b6cc01_346344cuda3std3__45__cpo5beginE)
_ZN40_INTERNAL_4b0965cb_4_k_cu_c2b6cc01_346344cuda3std3__45__cpo5beginE:
	.zero		1
	.type		_ZN40_INTERNAL_4b0965cb_4_k_cu_c2b6cc01_346344cuda3std3__442_GLOBAL__N__4b0965cb_4_k_cu_c2b6cc01_346346ignoreE,@object
	.size		_ZN40_INTERNAL_4b0965cb_4_k_cu_c2b6cc01_346344cuda3std3__442_GLOBAL__N__4b0965cb_4_k_cu_c2b6cc01_346346ignoreE,(_ZN40_INTERNAL_4b0965cb_4_k_cu_c2b6cc01_346344cute7productE - _ZN40_INTERNAL_4b0965cb_4_k_cu_c2b6cc01_346344cuda3std3__442_GLOBAL__N__4b0965cb_4_k_cu_c2b6cc01_346346ignoreE)
_ZN40_INTERNAL_4b0965cb_4_k_cu_c2b6cc01_346344cuda3std3__442_GLOBAL__N__4b0965cb_4_k_cu_c2b6cc01_346346ignoreE:
	.zero		1
	.type		_ZN40_INTERNAL_4b0965cb_4_k_cu_c2b6cc01_346344cute7productE,@object
	.size		_ZN40_INTERNAL_4b0965cb_4_k_cu_c2b6cc01_346344cute7productE,(_ZN40_INTERNAL_4b0965cb_4_k_cu_c2b6cc01_346344cuda3std3__45__cpo3endE - _ZN40_INTERNAL_4b0965cb_4_k_cu_c2b6cc01_346344cute7productE)
_ZN40_INTERNAL_4b0965cb_4_k_cu_c2b6cc01_346344cute7productE:
	.zero		1
	.type		_ZN40_INTERNAL_4b0965cb_4_k_cu_c2b6cc01_346344cuda3std3__45__cpo3endE,@object
	.size		_ZN40_INTERNAL_4b0965cb_4_k_cu_c2b6cc01_346344cuda3std3__45__cpo3endE,(_ZN40_INTERNAL_4b0965cb_4_k_cu_c2b6cc01_346344cuda3std3__419piecewise_constructE - _ZN40_INTERNAL_4b0965cb_4_k_cu_c2b6cc01_346344cuda3std3__45__cpo3endE)
_ZN40_INTERNAL_4b0965cb_4_k_cu_c2b6cc01_346344cuda3std3__45__cpo3endE:
	.zero		1
	.type		_ZN40_INTERNAL_4b0965cb_4_k_cu_c2b6cc01_346344cuda3std3__419piecewise_constructE,@object
	.size		_ZN40_INTERNAL_4b0965cb_4_k_cu_c2b6cc01_346344cuda3std3__419piecewise_constructE,(_ZN40_INTERNAL_4b0965cb_4_k_cu_c2b6cc01_346344cuda3std3__45__cpo4cendE - _ZN40_INTERNAL_4b0965cb_4_k_cu_c2b6cc01_346344cuda3std3__419piecewise_constructE)
_ZN40_INTERNAL_4b0965cb_4_k_cu_c2b6cc01_346344cuda3std3__419piecewise_constructE:
	.zero		1
	.type		_ZN40_INTERNAL_4b0965cb_4_k_cu_c2b6cc01_346344cuda3std3__45__cpo4cendE,@object
	.size		_ZN40_INTERNAL_4b0965cb_4_k_cu_c2b6cc01_346344cuda3std3__45__cpo4cendE,(_ZN40_INTERNAL_4b0965cb_4_k_cu_c2b6cc01_346344cuda3std6ranges3__45__cpo4swapE - _ZN40_INTERNAL_4b0965cb_4_k_cu_c2b6cc01_346344cuda3std3__45__cpo4cendE)
_ZN40_INTERNAL_4b0965cb_4_k_cu_c2b6cc01_346344cuda3std3__45__cpo4cendE:
	.zero		1
	.type		_ZN40_INTERNAL_4b0965cb_4_k_cu_c2b6cc01_346344cuda3std6ranges3__45__cpo4swapE,@object
	.size		_ZN40_INTERNAL_4b0965cb_4_k_cu_c2b6cc01_346344cuda3std6ranges3__45__cpo4swapE,(.L_10 - _ZN40_INTERNAL_4b0965cb_4_k_cu_c2b6cc01_346344cuda3std6ranges3__45__cpo4swapE)
_ZN40_INTERNAL_4b0965cb_4_k_cu_c2b6cc01_346344cuda3std6ranges3__45__cpo4swapE:
	.zero		1
.L_10:


//--------------------- .nv.constant0._ZN7cutlass13device_kernelINS_4gemm6kernel13GemmUniversalIN4cute5tupleIJiiiiEEENS1_10collective13CollectiveMmaINS1_35MainloopSm100TmaUmmaWarpSpecializedILi5ELi2ELi4ENS5_IJNS4_1CILi1EEENSA_ILi2EEESB_EEEEENS5_IJNSA_ILi128EEESF_NSA_ILi64EEEEEENS_6half_tENS5_IJlSB_lEEESI_NS5_IJSB_llEEENS4_8TiledMMAINS4_8MMA_AtomIJNS4_20SM100_MMA_F16BF16_SSISI_SI_fLi128ELi128ELNS4_4UMMA5MajorE0ELSP_1ELNSO_7ScaleInE0ELSQ_0EEEEEENS4_6LayoutINS5_IJSB_SB_SB_EEENS5_IJNSA_ILi0EEESV_SV_EEEEENS5_IJNS4_10UnderscoreESY_SY_EEEEENS4_23SM90_TMA_LOAD_MULTICASTENS4_14ComposedLayoutINS4_7SwizzleILi3ELi4ELi3EEENS4_18smem_ptr_flag_bitsILi16EEENST_INS5_IJNSA_ILi8EEESG_EEENS5_IJSG_SB_EEEEEEEvNS4_8identityENS4_13SM90_TMA_LOADENS12_IS14_S16_NST_INS5_IJSG_S17_EEENS5_IJSB_SG_EEEEEEEvS1C_EENS_8epilogue10collective18CollectiveEpilogueINS1J_23Sm100TmaWarpSpecializedILi4ELi2ELi32ELb1ELb0EEEJSH_NS5_IJNST_ISF_SB_EENST_INSA_ILi32EEESB_EEEEESI_SJ_SI_SJ_NS1J_6fusion15FusionCallbacksIS1N_NS1S_17LinearCombinationISI_fSI_fLNS_15FloatRoundStyleE2EEESH_S1R_JEEENS4_5SM1004TMEM4LOAD26SM100_TMEM_LOAD_32dp32b32xES1D_NS12_INS13_ILi2ELi4ELi3EEES16_NST_INS5_IJS17_S1P_EEENS5_IJS1P_SB_EEEEEEENS4_39AutoVectorizingCopyWithAssumedAlignmentILi128EEENS4_14SM90_TMA_STOREES26_S28_S28_EEEvvEEEEvNT_6ParamsE --------------------------
	.section	.nv.constant0._ZN7cutlass13device_kernelINS_4gemm6kernel13GemmUniversalIN4cute5tupleIJiiiiEEENS1_10collective13CollectiveMmaINS1_35MainloopSm100TmaUmmaWarpSpecializedILi5ELi2ELi4ENS5_IJNS4_1CILi1EEENSA_ILi2EEESB_EEEEENS5_IJNSA_ILi128EEESF_NSA_ILi64EEEEEENS_6half_tENS5_IJlSB_lEEESI_NS5_IJSB_llEEENS4_8TiledMMAINS4_8MMA_AtomIJNS4_20SM100_MMA_F16BF16_SSISI_SI_fLi128ELi128ELNS4_4UMMA5MajorE0ELSP_1ELNSO_7ScaleInE0ELSQ_0EEEEEENS4_6LayoutINS5_IJSB_SB_SB_EEENS5_IJNSA_ILi0EEESV_SV_EEEEENS5_IJNS4_10UnderscoreESY_SY_EEEEENS4_23SM90_TMA_LOAD_MULTICASTENS4_14ComposedLayoutINS4_7SwizzleILi3ELi4ELi3EEENS4_18smem_ptr_flag_bitsILi16EEENST_INS5_IJNSA_ILi8EEESG_EEENS5_IJSG_SB_EEEEEEEvNS4_8identityENS4_13SM90_TMA_LOADENS12_IS14_S16_NST_INS5_IJSG_S17_EEENS5_IJSB_SG_EEEEEEEvS1C_EENS_8epilogue10collective18CollectiveEpilogueINS1J_23Sm100TmaWarpSpecializedILi4ELi2ELi32ELb1ELb0EEEJSH_NS5_IJNST_ISF_SB_EENST_INSA_ILi32EEESB_EEEEESI_SJ_SI_SJ_NS1J_6fusion15FusionCallbacksIS1N_NS1S_17LinearCombinationISI_fSI_fLNS_15FloatRoundStyleE2EEESH_S1R_JEEENS4_5SM1004TMEM4LOAD26SM100_TMEM_LOAD_32dp32b32xES1D_NS12_INS13_ILi2ELi4ELi3EEES16_NST_INS5_IJS17_S1P_EEENS5_IJS1P_SB_EEEEEEENS4_39AutoVectorizingCopyWithAssumedAlignmentILi128EEENS4_14SM90_TMA_STOREES26_S28_S28_EEEvvEEEEvNT_6ParamsE,"a",@progbits
	.sectionflags	@""
	.align	4
.nv.constant0._ZN7cutlass13device_kernelINS_4gemm6kernel13GemmUniversalIN4cute5tupleIJiiiiEEENS1_10collective13CollectiveMmaINS1_35MainloopSm100TmaUmmaWarpSpecializedILi5ELi2ELi4ENS5_IJNS4_1CILi1EEENSA_ILi2EEESB_EEEEENS5_IJNSA_ILi128EEESF_NSA_ILi64EEEEEENS_6half_tENS5_IJlSB_lEEESI_NS5_IJSB_llEEENS4_8TiledMMAINS4_8MMA_AtomIJNS4_20SM100_MMA_F16BF16_SSISI_SI_fLi128ELi128ELNS4_4UMMA5MajorE0ELSP_1ELNSO_7ScaleInE0ELSQ_0EEEEEENS4_6LayoutINS5_IJSB_SB_SB_EEENS5_IJNSA_ILi0EEESV_SV_EEEEENS5_IJNS4_10UnderscoreESY_SY_EEEEENS4_23SM90_TMA_LOAD_MULTICASTENS4_14ComposedLayoutINS4_7SwizzleILi3ELi4ELi3EEENS4_18smem_ptr_flag_bitsILi16EEENST_INS5_IJNSA_ILi8EEESG_EEENS5_IJSG_SB_EEEEEEEvNS4_8identityENS4_13SM90_TMA_LOADENS12_IS14_S16_NST_INS5_IJSG_S17_EEENS5_IJSB_SG_EEEEEEEvS1C_EENS_8epilogue10collective18CollectiveEpilogueINS1J_23Sm100TmaWarpSpecializedILi4ELi2ELi32ELb1ELb0EEEJSH_NS5_IJNST_ISF_SB_EENST_INSA_ILi32EEESB_EEEEESI_SJ_SI_SJ_NS1J_6fusion15FusionCallbacksIS1N_NS1S_17LinearCombinationISI_fSI_fLNS_15FloatRoundStyleE2EEESH_S1R_JEEENS4_5SM1004TMEM4LOAD26SM100_TMEM_LOAD_32dp32b32xES1D_NS12_INS13_ILi2ELi4ELi3EEES16_NST_INS5_IJS17_S1P_EEENS5_IJS1P_SB_EEEEEEENS4_39AutoVectorizingCopyWithAssumedAlignmentILi128EEENS4_14SM90_TMA_STOREES26_S28_S28_EEEvvEEEEvNT_6ParamsE:
	.zero		2944


//--------------------- SYMBOLS --------------------------

	.type		.nv.reservedSmem.offset0,@object
	.size		.nv.reservedSmem.offset0,0x4
	.type		.nv.reservedSmem.cap,@object
	.size		.nv.reservedSmem.cap,0x4
	.type		__assertfail,@function
